# CuTe-DSL kernel — source=fa4 family=fa4_fwd_sm100
# config = {"dtype": "Float8E4M3FN", "causal": true, "use_2cta": true, "q_stage": 1, "head_dim": 96}


// ===== COMPILED SASS (sm_100a) =====

	.target	sm_100a

	.elftype	@"ET_EXEC"


//--------------------- .note.nv.tkinfo           --------------------------
	.section	.note.nv.tkinfo,"",@"SHT_NOTE"
	.sectionflags	@"SHF_NOTE_NV_TKINFO"
	.tkinfo
        /*0018*/ 	.word	0x00000081
        /*0030*/ 	.string	""
        /*0030*/ 	.string	"ptxas"
        /*0030*/ 	.string	"Cuda compilation tools, release 12.9, V12.9.83"
        /*0030*/ 	.string	"Build system must define TOOLS_VERSION_EXTENDED"
        /*0030*/ 	.string	"-O 3 -arch sm_100a "



//--------------------- .note.nv.cuver            --------------------------
	.section	.note.nv.cuver,"",@"SHT_NOTE"
	.sectionflags	@"SHF_NOTE_NV_CUVER"
        /*0018*/ 	.short	0x0001
        /*001a*/ 	.short	0x0064
        /*001c*/ 	.short	0x0001
        /*001e*/ 	.short	0x0000
        /*0020*/ 	.short	0x0001
        /*0022*/ 	.short	0x0000


//--------------------- .nv.info                  --------------------------
	.section	.nv.info,"",@"SHT_CUDA_INFO"
	.align	4


	//----- nvinfo : EIATTR_REGCOUNT
	.align		4
        /*0000*/ 	.byte	0x04, 0x2f
        /*0002*/ 	.short	(.L_6 - .L_5)
	.align		4
.L_5:
        /*0004*/ 	.word	index@(kernel_cutlass_kernel_flash_attncuteflash_fwd_sm100FlashAttentionForwardSm100_object_at__tensor0000o9611101213_tensor0000o9611101213_tensor0000o9610111213_tensor0000o9611101213_tensorptrf_0)
        /*0008*/ 	.word	0x00000080


	//----- nvinfo : EIATTR_FRAME_SIZE
	.align		4
.L_6:
        /*000c*/ 	.byte	0x04, 0x11
        /*000e*/ 	.short	(.L_8 - .L_7)
	.align		4
.L_7:
        /*0010*/ 	.word	index@($__internal_2_$__cuda_sm10x_tcgen05_guardrail_trap_unallocated_columns_being_dealloced)
        /*0014*/ 	.word	0x00000000


	//----- nvinfo : EIATTR_FRAME_SIZE
	.align		4
.L_8:
        /*0018*/ 	.byte	0x04, 0x11
        /*001a*/ 	.short	(.L_10 - .L_9)
	.align		4
.L_9:
        /*001c*/ 	.word	index@($__internal_1_$__cuda_sm10x_tcgen05_guardrail_trap_phase_invalid_during_alloc)
        /*0020*/ 	.word	0x00000000


	//----- nvinfo : EIATTR_FRAME_SIZE
	.align		4
.L_10:
        /*0024*/ 	.byte	0x04, 0x11
        /*0026*/ 	.short	(.L_12 - .L_11)
	.align		4
.L_11:
        /*0028*/ 	.word	index@($__internal_0_$__cuda_sm10x_tcgen05_guardrail_trap_col_being_dealloced_not_returned_by_alloc)
        /*002c*/ 	.word	0x00000000


	//----- nvinfo : EIATTR_FRAME_SIZE
	.align		4
.L_12:
        /*0030*/ 	.byte	0x04, 0x11
        /*0032*/ 	.short	(.L_14 - .L_13)
	.align		4
.L_13:
        /*0034*/ 	.word	index@(kernel_cutlass_kernel_flash_attncuteflash_fwd_sm100FlashAttentionForwardSm100_object_at__tensor0000o9611101213_tensor0000o9611101213_tensor0000o9610111213_tensor0000o9611101213_tensorptrf_0)
        /*0038*/ 	.word	0x00000000


	//----- nvinfo : EIATTR_MIN_STACK_SIZE
	.align		4
.L_14:
        /*003c*/ 	.byte	0x04, 0x12
        /*003e*/ 	.short	(.L_16 - .L_15)
	.align		4
.L_15:
        /*0040*/ 	.word	index@(kernel_cutlass_kernel_flash_attncuteflash_fwd_sm100FlashAttentionForwardSm100_object_at__tensor0000o9611101213_tensor0000o9611101213_tensor0000o9610111213_tensor0000o9611101213_tensorptrf_0)
        /*0044*/ 	.word	0x00000000
.L_16:


//--------------------- .nv.info.kernel_cutlass_kernel_flash_attncuteflash_fwd_sm100FlashAttentionForwardSm100_object_at__tensor0000o9611101213_tensor0000o9611101213_tensor0000o9610111213_tensor0000o9611101213_tensorptrf_0 --------------------------
	.section	.nv.info.kernel_cutlass_kernel_flash_attncuteflash_fwd_sm100FlashAttentionForwardSm100_object_at__tensor0000o9611101213_tensor0000o9611101213_tensor0000o9610111213_tensor0000o9611101213_tensorptrf_0,"",@"SHT_CUDA_INFO"
	.sectionflags	@""
	.align	4


	//----- nvinfo : EIATTR_CUDA_API_VERSION
	.align		4
        /*0000*/ 	.byte	0x04, 0x37
        /*0002*/ 	.short	(.L_18 - .L_17)
.L_17:
        /*0004*/ 	.word	0x00000081


	//----- nvinfo : EIATTR_KPARAM_INFO
	.align		4
.L_18:
        /*0008*/ 	.byte	0x04, 0x17
        /*000a*/ 	.short	(.L_20 - .L_19)
.L_19:
        /*000c*/ 	.word	0x00000000
        /*0010*/ 	.short	0x0018
        /*0012*/ 	.short	0x02e4
        /*0014*/ 	.byte	0x00, 0xf0, 0x11, 0x00


	//----- nvinfo : EIATTR_KPARAM_INFO
	.align		4
.L_20:
        /*0018*/ 	.byte	0x04, 0x17
        /*001a*/ 	.short	(.L_22 - .L_21)
.L_21:
        /*001c*/ 	.word	0x00000000
        /*0020*/ 	.short	0x0017
        /*0022*/ 	.short	0x02d8
        /*0024*/ 	.byte	0x00, 0xf0, 0x31, 0x00


	//----- nvinfo : EIATTR_KPARAM_INFO
	.align		4
.L_22:
        /*0028*/ 	.byte	0x04, 0x17
        /*002a*/ 	.short	(.L_24 - .L_23)
.L_23:
        /*002c*/ 	.word	0x00000000
        /*0030*/ 	.short	0x0016
        /*0032*/ 	.short	0x02d4
        /*0034*/ 	.byte	0x00, 0xf0, 0x11, 0x00


	//----- nvinfo : EIATTR_KPARAM_INFO
	.align		4
.L_24:
        /*0038*/ 	.byte	0x04, 0x17
        /*003a*/ 	.short	(.L_26 - .L_25)
.L_25:
        /*003c*/ 	.word	0x00000000
        /*0040*/ 	.short	0x0015
        /*0042*/ 	.short	0x02c8
        /*0044*/ 	.byte	0x00, 0xf0, 0x31, 0x00


	//----- nvinfo : EIATTR_KPARAM_INFO
	.align		4
.L_26:
        /*0048*/ 	.byte	0x04, 0x17
        /*004a*/ 	.short	(.L_28 - .L_27)
.L_27:
        /*004c*/ 	.word	0x00000000
        /*0050*/ 	.short	0x0014
        /*0052*/ 	.short	0x02bc
        /*0054*/ 	.byte	0x00, 0xf0, 0x31, 0x00


	//----- nvinfo : EIATTR_KPARAM_INFO
	.align		4
.L_28:
        /*0058*/ 	.byte	0x04, 0x17
        /*005a*/ 	.short	(.L_30 - .L_29)
.L_29:
        /*005c*/ 	.word	0x00000000
        /*0060*/ 	.short	0x0013
        /*0062*/ 	.short	0x02b0
        /*0064*/ 	.byte	0x00, 0xf0, 0x31, 0x00


	//----- nvinfo : EIATTR_KPARAM_INFO
	.align		4
.L_30:
        /*0068*/ 	.byte	0x04, 0x17
        /*006a*/ 	.short	(.L_32 - .L_31)
.L_31:
        /*006c*/ 	.word	0x00000000
        /*0070*/ 	.short	0x0012
        /*0072*/ 	.short	0x02a4
        /*0074*/ 	.byte	0x00, 0xf0, 0x31, 0x00


	//----- nvinfo : EIATTR_KPARAM_INFO
	.align		4
.L_32:
        /*0078*/ 	.byte	0x04, 0x17
        /*007a*/ 	.short	(.L_34 - .L_33)
.L_33:
        /*007c*/ 	.word	0x00000000
        /*0080*/ 	.short	0x0011
        /*0082*/ 	.short	0x02a0
        /*0084*/ 	.byte	0x00, 0xf0, 0x11, 0x00


	//----- nvinfo : EIATTR_KPARAM_INFO
	.align		4
.L_34:
        /*0088*/ 	.byte	0x04, 0x17
        /*008a*/ 	.short	(.L_36 - .L_35)
.L_35:
        /*008c*/ 	.word	0x00000000
        /*0090*/ 	.short	0x0010
        /*0092*/ 	.short	0x029c
        /*0094*/ 	.byte	0x00, 0xf0, 0x11, 0x00


	//----- nvinfo : EIATTR_KPARAM_INFO
	.align		4
.L_36:
        /*0098*/ 	.byte	0x04, 0x17
        /*009a*/ 	.short	(.L_38 - .L_37)
.L_37:
        /*009c*/ 	.word	0x00000000
        /*00a0*/ 	.short	0x000f
        /*00a2*/ 	.short	0x0298
        /*00a4*/ 	.byte	0x00, 0xf0, 0x11, 0x00


	//----- nvinfo : EIATTR_KPARAM_INFO
	.align		4
.L_38:
        /*00a8*/ 	.byte	0x04, 0x17
        /*00aa*/ 	.short	(.L_40 - .L_39)
.L_39:
        /*00ac*/ 	.word	0x00000000
        /*00b0*/ 	.short	0x000e
        /*00b2*/ 	.short	0x0294
        /*00b4*/ 	.byte	0x00, 0xf0, 0x11, 0x00


	//----- nvinfo : EIATTR_KPARAM_INFO
	.align		4
.L_40:
        /*00b8*/ 	.byte	0x04, 0x17
        /*00ba*/ 	.short	(.L_42 - .L_41)
.L_41:
        /*00bc*/ 	.word	0x00000000
        /*00c0*/ 	.short	0x000d
        /*00c2*/ 	.short	0x0290
        /*00c4*/ 	.byte	0x00, 0xf0, 0x11, 0x00


	//----- nvinfo : EIATTR_KPARAM_INFO
	.align		4
.L_42:
        /*00c8*/ 	.byte	0x04, 0x17
        /*00ca*/ 	.short	(.L_44 - .L_43)
.L_43:
        /*00cc*/ 	.word	0x00000000
        /*00d0*/ 	.short	0x000c
        /*00d2*/ 	.short	0x028c
        /*00d4*/ 	.byte	0x00, 0xf0, 0x11, 0x00


	//----- nvinfo : EIATTR_KPARAM_INFO
	.align		4
.L_44:
        /*00d8*/ 	.byte	0x04, 0x17
        /*00da*/ 	.short	(.L_46 - .L_45)
.L_45:
        /*00dc*/ 	.word	0x00000000
        /*00e0*/ 	.short	0x000b
        /*00e2*/ 	.short	0x0287
        /*00e4*/ 	.byte	0x00, 0xf0, 0x0d, 0x00


	//----- nvinfo : EIATTR_KPARAM_INFO
	.align		4
.L_46:
        /*00e8*/ 	.byte	0x04, 0x17
        /*00ea*/ 	.short	(.L_48 - .L_47)
.L_47:
        /*00ec*/ 	.word	0x00000000
        /*00f0*/ 	.short	0x000a
        /*00f2*/ 	.short	0x0284
        /*00f4*/ 	.byte	0x00, 0xf0, 0x0d, 0x00


	//----- nvinfo : EIATTR_KPARAM_INFO
	.align		4
.L_48:
        /*00f8*/ 	.byte	0x04, 0x17
        /*00fa*/ 	.short	(.L_50 - .L_49)
.L_49:
        /*00fc*/ 	.word	0x00000000
        /*0100*/ 	.short	0x0009
        /*0102*/ 	.short	0x0280
        /*0104*/ 	.byte	0x00, 0xf0, 0x11, 0x00


	//----- nvinfo : EIATTR_KPARAM_INFO
	.align		4
.L_50:
        /*0108*/ 	.byte	0x04, 0x17
        /*010a*/ 	.short	(.L_52 - .L_51)
.L_51:
        /*010c*/ 	.word	0x00000000
        /*0110*/ 	.short	0x0008
        /*0112*/ 	.short	0x0200
        /*0114*/ 	.byte	0x00, 0xf0, 0x01, 0x02


	//----- nvinfo : EIATTR_KPARAM_INFO
	.align		4
.L_52:
        /*0118*/ 	.byte	0x04, 0x17
        /*011a*/ 	.short	(.L_54 - .L_53)
.L_53:
        /*011c*/ 	.word	0x00000000
        /*0120*/ 	.short	0x0007
        /*0122*/ 	.short	0x0180
        /*0124*/ 	.byte	0x00, 0xf0, 0x01, 0x02


	//----- nvinfo : EIATTR_KPARAM_INFO
	.align		4
.L_54:
        /*0128*/ 	.byte	0x04, 0x17
        /*012a*/ 	.short	(.L_56 - .L_55)
.L_55:
        /*012c*/ 	.word	0x00000000
        /*0130*/ 	.short	0x0006
        /*0132*/ 	.short	0x0100
        /*0134*/ 	.byte	0x00, 0xf0, 0x01, 0x02


	//----- nvinfo : EIATTR_KPARAM_INFO
	.align		4
.L_56:
        /*0138*/ 	.byte	0x04, 0x17
        /*013a*/ 	.short	(.L_58 - .L_57)
.L_57:
        /*013c*/ 	.word	0x00000000
        /*0140*/ 	.short	0x0005
        /*0142*/ 	.short	0x0080
        /*0144*/ 	.byte	0x00, 0xf0, 0x01, 0x02


	//----- nvinfo : EIATTR_KPARAM_INFO
	.align		4
.L_58:
        /*0148*/ 	.byte	0x04, 0x17
        /*014a*/ 	.short	(.L_60 - .L_59)
.L_59:
        /*014c*/ 	.word	0x00000000
        /*0150*/ 	.short	0x0004
        /*0152*/ 	.short	0x0030
        /*0154*/ 	.byte	0x00, 0xf0, 0xa1, 0x00


	//----- nvinfo : EIATTR_KPARAM_INFO
	.align		4
.L_60:
        /*0158*/ 	.byte	0x04, 0x17
        /*015a*/ 	.short	(.L_62 - .L_61)
.L_61:
        /*015c*/ 	.word	0x00000000
        /*0160*/ 	.short	0x0003
        /*0162*/ 	.short	0x0024
        /*0164*/ 	.byte	0x00, 0xf0, 0x31, 0x00


	//----- nvinfo : EIATTR_KPARAM_INFO
	.align		4
.L_62:
        /*0168*/ 	.byte	0x04, 0x17
        /*016a*/ 	.short	(.L_64 - .L_63)
.L_63:
        /*016c*/ 	.word	0x00000000
        /*0170*/ 	.short	0x0002
        /*0172*/ 	.short	0x0018
        /*0174*/ 	.byte	0x00, 0xf0, 0x31, 0x00


	//----- nvinfo : EIATTR_KPARAM_INFO
	.align		4
.L_64:
        /*0178*/ 	.byte	0x04, 0x17
        /*017a*/ 	.short	(.L_66 - .L_65)
.L_65:
        /*017c*/ 	.word	0x00000000
        /*0180*/ 	.short	0x0001
        /*0182*/ 	.short	0x000c
        /*0184*/ 	.byte	0x00, 0xf0, 0x31, 0x00


	//----- nvinfo : EIATTR_KPARAM_INFO
	.align		4
.L_66:
        /*0188*/ 	.byte	0x04, 0x17
        /*018a*/ 	.short	(.L_68 - .L_67)
.L_67:
        /*018c*/ 	.word	0x00000000
        /*0190*/ 	.short	0x0000
        /*0192*/ 	.short	0x0000
        /*0194*/ 	.byte	0x00, 0xf0, 0x31, 0x00


	//----- nvinfo : EIATTR_AT_ENTRY_FRAGMENTS
	.align		4
.L_68:
        /*0198*/ 	.byte	0x04, 0x4f
        /*019a*/ 	.short	(.L_70 - .L_69)


	//   ....[0]....
.L_69:
        /*019c*/ 	.word	0x00000004


	//   ....[1]....
        /*01a0*/ 	.word	0x00000005


	//----- nvinfo : EIATTR_RESERVED_SMEM_USED
	.align		4
.L_70:
        /*01a4*/ 	.byte	0x01, 0x41
	.zero		2


	//----- nvinfo : EIATTR_SPARSE_MMA_MASK
	.align		4
        /*01a8*/ 	.byte	0x03, 0x50
        /*01aa*/ 	.short	0x0000


	//----- nvinfo : EIATTR_TCGEN05_2CTA_USED
	.align		4
        /*01ac*/ 	.byte	0x01, 0x52
	.zero		2


	//----- nvinfo : EIATTR_MAXREG_COUNT
	.align		4
        /*01b0*/ 	.byte	0x03, 0x1b
        /*01b2*/ 	.short	0x0080


	//----- nvinfo : EIATTR_NUM_BARRIERS
	.align		4
        /*01b4*/ 	.byte	0x02, 0x4c
        /*01b6*/ 	.byte	0x10
	.zero		1


	//----- nvinfo : EIATTR_INT_WARP_WIDE_INSTR_OFFSETS
	.align		4
        /*01b8*/ 	.byte	0x04, 0x31
        /*01ba*/ 	.short	(.L_72 - .L_71)


	//   ....[0]....
.L_71:
        /*01bc*/ 	.word	0x00004500


	//   ....[1]....
        /*01c0*/ 	.word	0x00004540


	//----- nvinfo : EIATTR_COOP_GROUP_MASK_REGIDS
	.align		4
.L_72:
        /*01c4*/ 	.byte	0x04, 0x29
        /*01c6*/ 	.short	(.L_74 - .L_73)


	//   ....[0]....
.L_73:
        /*01c8*/ 	.word	0xffffffff


	//   ....[1]....
        /*01cc*/ 	.word	0xffffffff


	//   ....[2]....
        /*01d0*/ 	.word	0xffffffff


	//   ....[3]....
        /*01d4*/ 	.word	0xffffffff


	//   ....[4]....
        /*01d8*/ 	.word	0xffffffff


	//   ....[5]....
        /*01dc*/ 	.word	0xffffffff


	//   ....[6]....
        /*01e0*/ 	.word	0xffffffff


	//   ....[7]....
        /*01e4*/ 	.word	0xffffffff


	//   ....[8]....
        /*01e8*/ 	.word	0xffffffff


	//   ....[9]....
        /*01ec*/ 	.word	0xffffffff


	//----- nvinfo : EIATTR_COOP_GROUP_INSTR_OFFSETS
	.align		4
.L_74:
        /*01f0*/ 	.byte	0x04, 0x28
        /*01f2*/ 	.short	(.L_76 - .L_75)


	//   ....[0]....
.L_75:
        /*01f4*/ 	.word	0x00000b40


	//   ....[1]....
        /*01f8*/ 	.word	0x00002aa0


	//   ....[2]....
        /*01fc*/ 	.word	0x00003100


	//   ....[3]....
        /*0200*/ 	.word	0x00003280


	//   ....[4]....
        /*0204*/ 	.word	0x000043a0


	//   ....[5]....
        /*0208*/ 	.word	0x000045f0


	//   ....[6]....
        /*020c*/ 	.word	0x000078b0


	//   ....[7]....
        /*0210*/ 	.word	0x00009e10


	//   ....[8]....
        /*0214*/ 	.word	0x0000c0e0


	//   ....[9]....
        /*0218*/ 	.word	0x0000cf30


	//----- nvinfo : EIATTR_REG_RECONFIG
	.align		4
.L_76:
        /*021c*/ 	.byte	0x01, 0x54
	.zero		2


	//----- nvinfo : EIATTR_VRC_CTA_INIT_COUNT
	.align		4
        /*0220*/ 	.byte	0x02, 0x4a
        /*0222*/ 	.byte	0x80
	.zero		1


	//----- nvinfo : EIATTR_MBARRIER_INSTR_OFFSETS
	.align		4
        /*0224*/ 	.byte	0x04, 0x39
        /*0226*/ 	.short	(.L_78 - .L_77)


	//   ....[0]....
.L_77:
        /*0228*/ 	.word	0x00000380
        /*022c*/ 	.word	0x000000ff
        /*0230*/ 	.word	0x00000290
        /*0234*/ 	.short	0x0100
        /*0236*/ 	.byte	0x08
	.zero		1


	//   ....[1]....
        /*0238*/ 	.word	0x000003c0
        /*023c*/ 	.word	0x000000ff
        /*0240*/ 	.word	0x00000000
        /*0244*/ 	.short	0x0100
        /*0246*/ 	.byte	0x05
	.zero		1


	//   ....[2]....
        /*0248*/ 	.word	0x000003d0
        /*024c*/ 	.word	0x000000ff
        /*0250*/ 	.word	0x00000008
        /*0254*/ 	.short	0x0100
        /*0256*/ 	.byte	0x05
	.zero		1


	//   ....[3]....
        /*0258*/ 	.word	0x000004a0
        /*025c*/ 	.word	0x000000ff
        /*0260*/ 	.word	0x00000010
        /*0264*/ 	.short	0x0100
        /*0266*/ 	.byte	0x05
	.zero		1


	//   ....[4]....
        /*0268*/ 	.word	0x000004b0
        /*026c*/ 	.word	0x000000ff
        /*0270*/ 	.word	0x00000018
        /*0274*/ 	.short	0x0100
        /*0276*/ 	.byte	0x05
	.zero		1


	//   ....[5]....
        /*0278*/ 	.word	0x000004c0
        /*027c*/ 	.word	0x000000ff
        /*0280*/ 	.word	0x00000020
        /*0284*/ 	.short	0x0100
        /*0286*/ 	.byte	0x05
	.zero		1


	//   ....[6]....
        /*0288*/ 	.word	0x000004d0
        /*028c*/ 	.word	0x000000ff
        /*0290*/ 	.word	0x00000028
        /*0294*/ 	.short	0x0100
        /*0296*/ 	.byte	0x05
	.zero		1


	//   ....[7]....
        /*0298*/ 	.word	0x000004e0
        /*029c*/ 	.word	0x000000ff
        /*02a0*/ 	.word	0x00000030
        /*02a4*/ 	.short	0x0100
        /*02a6*/ 	.byte	0x05
	.zero		1


	//   ....[8]....
        /*02a8*/ 	.word	0x000004f0
        /*02ac*/ 	.word	0x000000ff
        /*02b0*/ 	.word	0x00000038
        /*02b4*/ 	.short	0x0100
        /*02b6*/ 	.byte	0x05
	.zero		1


	//   ....[9]....
        /*02b8*/ 	.word	0x00000500
        /*02bc*/ 	.word	0x000000ff
        /*02c0*/ 	.word	0x00000040
        /*02c4*/ 	.short	0x0100
        /*02c6*/ 	.byte	0x05
	.zero		1


	//   ....[10]....
        /*02c8*/ 	.word	0x00000510
        /*02cc*/ 	.word	0x000000ff
        /*02d0*/ 	.word	0x00000048
        /*02d4*/ 	.short	0x0100
        /*02d6*/ 	.byte	0x05
	.zero		1


	//   ....[11]....
        /*02d8*/ 	.word	0x00000520
        /*02dc*/ 	.word	0x000000ff
        /*02e0*/ 	.word	0x00000050
        /*02e4*/ 	.short	0x0100
        /*02e6*/ 	.byte	0x05
	.zero		1


	//   ....[12]....
        /*02e8*/ 	.word	0x00000530
        /*02ec*/ 	.word	0x000000ff
        /*02f0*/ 	.word	0x00000058
        /*02f4*/ 	.short	0x0100
        /*02f6*/ 	.byte	0x05
	.zero		1


	//   ....[13]....
        /*02f8*/ 	.word	0x00000540
        /*02fc*/ 	.word	0x000000ff
        /*0300*/ 	.word	0x00000060
        /*0304*/ 	.short	0x0100
        /*0306*/ 	.byte	0x05
	.zero		1


	//   ....[14]....
        /*0308*/ 	.word	0x00000550
        /*030c*/ 	.word	0x000000ff
        /*0310*/ 	.word	0x00000068
        /*0314*/ 	.short	0x0100
        /*0316*/ 	.byte	0x05
	.zero		1


	//   ....[15]....
        /*0318*/ 	.word	0x00000560
        /*031c*/ 	.word	0x000000ff
        /*0320*/ 	.word	0x00000070
        /*0324*/ 	.short	0x0100
        /*0326*/ 	.byte	0x05
	.zero		1


	//   ....[16]....
        /*0328*/ 	.word	0x00000570
        /*032c*/ 	.word	0x000000ff
        /*0330*/ 	.word	0x00000078
        /*0334*/ 	.short	0x0100
        /*0336*/ 	.byte	0x05
	.zero		1


	//   ....[17]....
        /*0338*/ 	.word	0x00000580
        /*033c*/ 	.word	0x000000ff
        /*0340*/ 	.word	0x00000080
        /*0344*/ 	.short	0x0100
        /*0346*/ 	.byte	0x05
	.zero		1


	//   ....[18]....
        /*0348*/ 	.word	0x00000590
        /*034c*/ 	.word	0x000000ff
        /*0350*/ 	.word	0x00000088
        /*0354*/ 	.short	0x0100
        /*0356*/ 	.byte	0x05
	.zero		1


	//   ....[19]....
        /*0358*/ 	.word	0x000005a0
        /*035c*/ 	.word	0x000000ff
        /*0360*/ 	.word	0x00000090
        /*0364*/ 	.short	0x0100
        /*0366*/ 	.byte	0x05
	.zero		1


	//   ....[20]....
        /*0368*/ 	.word	0x000005b0
        /*036c*/ 	.word	0x000000ff
        /*0370*/ 	.word	0x00000098
        /*0374*/ 	.short	0x0100
        /*0376*/ 	.byte	0x05
	.zero		1


	//   ....[21]....
        /*0378*/ 	.word	0x000005c0
        /*037c*/ 	.word	0x000000ff
        /*0380*/ 	.word	0x000000a0
        /*0384*/ 	.short	0x0100
        /*0386*/ 	.byte	0x05
	.zero		1


	//   ....[22]....
        /*0388*/ 	.word	0x000005d0
        /*038c*/ 	.word	0x000000ff
        /*0390*/ 	.word	0x000000a8
        /*0394*/ 	.short	0x0100
        /*0396*/ 	.byte	0x05
	.zero		1


	//   ....[23]....
        /*0398*/ 	.word	0x000005e0
        /*039c*/ 	.word	0x000000ff
        /*03a0*/ 	.word	0x000000b0
        /*03a4*/ 	.short	0x0100
        /*03a6*/ 	.byte	0x05
	.zero		1


	//   ....[24]....
        /*03a8*/ 	.word	0x000005f0
        /*03ac*/ 	.word	0x000000ff
        /*03b0*/ 	.word	0x000000b8
        /*03b4*/ 	.short	0x0100
        /*03b6*/ 	.byte	0x05
	.zero		1


	//   ....[25]....
        /*03b8*/ 	.word	0x00000600
        /*03bc*/ 	.word	0x000000ff
        /*03c0*/ 	.word	0x000000c0
        /*03c4*/ 	.short	0x0100
        /*03c6*/ 	.byte	0x05
	.zero		1


	//   ....[26]....
        /*03c8*/ 	.word	0x00000610
        /*03cc*/ 	.word	0x000000ff
        /*03d0*/ 	.word	0x000000c8
        /*03d4*/ 	.short	0x0100
        /*03d6*/ 	.byte	0x05
	.zero		1


	//   ....[27]....
        /*03d8*/ 	.word	0x00000620
        /*03dc*/ 	.word	0x000000ff
        /*03e0*/ 	.word	0x000000d0
        /*03e4*/ 	.short	0x0100
        /*03e6*/ 	.byte	0x05
	.zero		1


	//   ....[28]....
        /*03e8*/ 	.word	0x00000630
        /*03ec*/ 	.word	0x000000ff
        /*03f0*/ 	.word	0x000000d8
        /*03f4*/ 	.short	0x0100
        /*03f6*/ 	.byte	0x05
	.zero		1


	//   ....[29]....
        /*03f8*/ 	.word	0x00000640
        /*03fc*/ 	.word	0x000000ff
        /*0400*/ 	.word	0x000000e0
        /*0404*/ 	.short	0x0100
        /*0406*/ 	.byte	0x05
	.zero		1


	//   ....[30]....
        /*0408*/ 	.word	0x00000650
        /*040c*/ 	.word	0x000000ff
        /*0410*/ 	.word	0x000000e8
        /*0414*/ 	.short	0x0100
        /*0416*/ 	.byte	0x05
	.zero		1


	//   ....[31]....
        /*0418*/ 	.word	0x00000660
        /*041c*/ 	.word	0x000000ff
        /*0420*/ 	.word	0x000000f0
        /*0424*/ 	.short	0x0100
        /*0426*/ 	.byte	0x05
	.zero		1


	//   ....[32]....
        /*0428*/ 	.word	0x00000670
        /*042c*/ 	.word	0x000000ff
        /*0430*/ 	.word	0x000000f8
        /*0434*/ 	.short	0x0100
        /*0436*/ 	.byte	0x05
	.zero		1


	//   ....[33]....
        /*0438*/ 	.word	0x00000680
        /*043c*/ 	.word	0x000000ff
        /*0440*/ 	.word	0x00000100
        /*0444*/ 	.short	0x0100
        /*0446*/ 	.byte	0x05
	.zero		1


	//   ....[34]....
        /*0448*/ 	.word	0x00000690
        /*044c*/ 	.word	0x000000ff
        /*0450*/ 	.word	0x00000108
        /*0454*/ 	.short	0x0100
        /*0456*/ 	.byte	0x05
	.zero		1


	//   ....[35]....
        /*0458*/ 	.word	0x000006a0
        /*045c*/ 	.word	0x000000ff
        /*0460*/ 	.word	0x00000110
        /*0464*/ 	.short	0x0100
        /*0466*/ 	.byte	0x05
	.zero		1


	//   ....[36]....
        /*0468*/ 	.word	0x000006b0
        /*046c*/ 	.word	0x000000ff
        /*0470*/ 	.word	0x00000118
        /*0474*/ 	.short	0x0100
        /*0476*/ 	.byte	0x05
	.zero		1


	//   ....[37]....
        /*0478*/ 	.word	0x000006c0
        /*047c*/ 	.word	0x000000ff
        /*0480*/ 	.word	0x00000120
        /*0484*/ 	.short	0x0100
        /*0486*/ 	.byte	0x05
	.zero		1


	//   ....[38]....
        /*0488*/ 	.word	0x000006d0
        /*048c*/ 	.word	0x000000ff
        /*0490*/ 	.word	0x00000128
        /*0494*/ 	.short	0x0100
        /*0496*/ 	.byte	0x05
	.zero		1


	//   ....[39]....
        /*0498*/ 	.word	0x000006e0
        /*049c*/ 	.word	0x000000ff
        /*04a0*/ 	.word	0x00000130
        /*04a4*/ 	.short	0x0100
        /*04a6*/ 	.byte	0x05
	.zero		1


	//   ....[40]....
        /*04a8*/ 	.word	0x000006f0
        /*04ac*/ 	.word	0x000000ff
        /*04b0*/ 	.word	0x00000138
        /*04b4*/ 	.short	0x0100
        /*04b6*/ 	.byte	0x05
	.zero		1


	//   ....[41]....
        /*04b8*/ 	.word	0x00000700
        /*04bc*/ 	.word	0x000000ff
        /*04c0*/ 	.word	0x00000140
        /*04c4*/ 	.short	0x0100
        /*04c6*/ 	.byte	0x05
	.zero		1


	//   ....[42]....
        /*04c8*/ 	.word	0x00000710
        /*04cc*/ 	.word	0x000000ff
        /*04d0*/ 	.word	0x00000148
        /*04d4*/ 	.short	0x0100
        /*04d6*/ 	.byte	0x05
	.zero		1


	//   ....[43]....
        /*04d8*/ 	.word	0x00000720
        /*04dc*/ 	.word	0x000000ff
        /*04e0*/ 	.word	0x00000150
        /*04e4*/ 	.short	0x0100
        /*04e6*/ 	.byte	0x05
	.zero		1


	//   ....[44]....
        /*04e8*/ 	.word	0x00000730
        /*04ec*/ 	.word	0x000000ff
        /*04f0*/ 	.word	0x00000158
        /*04f4*/ 	.short	0x0100
        /*04f6*/ 	.byte	0x05
	.zero		1


	//   ....[45]....
        /*04f8*/ 	.word	0x00000740
        /*04fc*/ 	.word	0x000000ff
        /*0500*/ 	.word	0x00000160
        /*0504*/ 	.short	0x0100
        /*0506*/ 	.byte	0x05
	.zero		1


	//   ....[46]....
        /*0508*/ 	.word	0x00000750
        /*050c*/ 	.word	0x000000ff
        /*0510*/ 	.word	0x00000168
        /*0514*/ 	.short	0x0100
        /*0516*/ 	.byte	0x05
	.zero		1


	//   ....[47]....
        /*0518*/ 	.word	0x00000760
        /*051c*/ 	.word	0x000000ff
        /*0520*/ 	.word	0x00000170
        /*0524*/ 	.short	0x0100
        /*0526*/ 	.byte	0x05
	.zero		1


	//   ....[48]....
        /*0528*/ 	.word	0x00000770
        /*052c*/ 	.word	0x000000ff
        /*0530*/ 	.word	0x00000178
        /*0534*/ 	.short	0x0100
        /*0536*/ 	.byte	0x05
	.zero		1


	//   ....[49]....
        /*0538*/ 	.word	0x00000780
        /*053c*/ 	.word	0x000000ff
        /*0540*/ 	.word	0x00000180
        /*0544*/ 	.short	0x0100
        /*0546*/ 	.byte	0x05
	.zero		1


	//   ....[50]....
        /*0548*/ 	.word	0x00000790
        /*054c*/ 	.word	0x000000ff
        /*0550*/ 	.word	0x00000188
        /*0554*/ 	.short	0x0100
        /*0556*/ 	.byte	0x05
	.zero		1


	//   ....[51]....
        /*0558*/ 	.word	0x000007a0
        /*055c*/ 	.word	0x000000ff
        /*0560*/ 	.word	0x00000190
        /*0564*/ 	.short	0x0100
        /*0566*/ 	.byte	0x05
	.zero		1


	//   ....[52]....
        /*0568*/ 	.word	0x000007b0
        /*056c*/ 	.word	0x000000ff
        /*0570*/ 	.word	0x00000198
        /*0574*/ 	.short	0x0100
        /*0576*/ 	.byte	0x05
	.zero		1


	//   ....[53]....
        /*0578*/ 	.word	0x000007c0
        /*057c*/ 	.word	0x000000ff
        /*0580*/ 	.word	0x000001a0
        /*0584*/ 	.short	0x0100
        /*0586*/ 	.byte	0x05
	.zero		1


	//   ....[54]....
        /*0588*/ 	.word	0x000007d0
        /*058c*/ 	.word	0x000000ff
        /*0590*/ 	.word	0x000001a8
        /*0594*/ 	.short	0x0100
        /*0596*/ 	.byte	0x05
	.zero		1


	//   ....[55]....
        /*0598*/ 	.word	0x000007e0
        /*059c*/ 	.word	0x000000ff
        /*05a0*/ 	.word	0x000001b0
        /*05a4*/ 	.short	0x0100
        /*05a6*/ 	.byte	0x05
	.zero		1


	//   ....[56]....
        /*05a8*/ 	.word	0x000007f0
        /*05ac*/ 	.word	0x000000ff
        /*05b0*/ 	.word	0x000001b8
        /*05b4*/ 	.short	0x0100
        /*05b6*/ 	.byte	0x05
	.zero		1


	//   ....[57]....
        /*05b8*/ 	.word	0x00000800
        /*05bc*/ 	.word	0x000000ff
        /*05c0*/ 	.word	0x000001c0
        /*05c4*/ 	.short	0x0100
        /*05c6*/ 	.byte	0x05
	.zero		1


	//   ....[58]....
        /*05c8*/ 	.word	0x00000810
        /*05cc*/ 	.word	0x000000ff
        /*05d0*/ 	.word	0x000001c8
        /*05d4*/ 	.short	0x0100
        /*05d6*/ 	.byte	0x05
	.zero		1


	//   ....[59]....
        /*05d8*/ 	.word	0x00000820
        /*05dc*/ 	.word	0x000000ff
        /*05e0*/ 	.word	0x000001d0
        /*05e4*/ 	.short	0x0100
        /*05e6*/ 	.byte	0x05
	.zero		1


	//   ....[60]....
        /*05e8*/ 	.word	0x00000830
        /*05ec*/ 	.word	0x000000ff
        /*05f0*/ 	.word	0x000001d8
        /*05f4*/ 	.short	0x0100
        /*05f6*/ 	.byte	0x05
	.zero		1


	//   ....[61]....
        /*05f8*/ 	.word	0x00000840
        /*05fc*/ 	.word	0x000000ff
        /*0600*/ 	.word	0x000001e0
        /*0604*/ 	.short	0x0100
        /*0606*/ 	.byte	0x05
	.zero		1


	//   ....[62]....
        /*0608*/ 	.word	0x00000850
        /*060c*/ 	.word	0x000000ff
        /*0610*/ 	.word	0x000001e8
        /*0614*/ 	.short	0x0100
        /*0616*/ 	.byte	0x05
	.zero		1


	//   ....[63]....
        /*0618*/ 	.word	0x00000860
        /*061c*/ 	.word	0x000000ff
        /*0620*/ 	.word	0x000001f0
        /*0624*/ 	.short	0x0100
        /*0626*/ 	.byte	0x05
	.zero		1


	//   ....[64]....
        /*0628*/ 	.word	0x00000870
        /*062c*/ 	.word	0x000000ff
        /*0630*/ 	.word	0x000001f8
        /*0634*/ 	.short	0x0100
        /*0636*/ 	.byte	0x05
	.zero		1


	//   ....[65]....
        /*0638*/ 	.word	0x00000880
        /*063c*/ 	.word	0x000000ff
        /*0640*/ 	.word	0x00000200
        /*0644*/ 	.short	0x0100
        /*0646*/ 	.byte	0x05
	.zero		1


	//   ....[66]....
        /*0648*/ 	.word	0x00000890
        /*064c*/ 	.word	0x000000ff
        /*0650*/ 	.word	0x00000208
        /*0654*/ 	.short	0x0100
        /*0656*/ 	.byte	0x05
	.zero		1


	//   ....[67]....
        /*0658*/ 	.word	0x000008a0
        /*065c*/ 	.word	0x000000ff
        /*0660*/ 	.word	0x00000210
        /*0664*/ 	.short	0x0100
        /*0666*/ 	.byte	0x05
	.zero		1


	//   ....[68]....
        /*0668*/ 	.word	0x000008b0
        /*066c*/ 	.word	0x000000ff
        /*0670*/ 	.word	0x00000218
        /*0674*/ 	.short	0x0100
        /*0676*/ 	.byte	0x05
	.zero		1


	//   ....[69]....
        /*0678*/ 	.word	0x000008c0
        /*067c*/ 	.word	0x000000ff
        /*0680*/ 	.word	0x00000220
        /*0684*/ 	.short	0x0100
        /*0686*/ 	.byte	0x05
	.zero		1


	//   ....[70]....
        /*0688*/ 	.word	0x000008d0
        /*068c*/ 	.word	0x000000ff
        /*0690*/ 	.word	0x00000228
        /*0694*/ 	.short	0x0100
        /*0696*/ 	.byte	0x05
	.zero		1


	//   ....[71]....
        /*0698*/ 	.word	0x00000a70
        /*069c*/ 	.word	0x000000ff
        /*06a0*/ 	.word	0x00000230
        /*06a4*/ 	.short	0x0100
        /*06a6*/ 	.byte	0x08
	.zero		1


	//   ....[72]....
        /*06a8*/ 	.word	0x00000a80
        /*06ac*/ 	.word	0x000000ff
        /*06b0*/ 	.word	0x00000238
        /*06b4*/ 	.short	0x0100
        /*06b6*/ 	.byte	0x08
	.zero		1


	//   ....[73]....
        /*06b8*/ 	.word	0x00000a90
        /*06bc*/ 	.word	0x000000ff
        /*06c0*/ 	.word	0x00000240
        /*06c4*/ 	.short	0x0100
        /*06c6*/ 	.byte	0x08
	.zero		1


	//   ....[74]....
        /*06c8*/ 	.word	0x00000aa0
        /*06cc*/ 	.word	0x000000ff
        /*06d0*/ 	.word	0x00000248
        /*06d4*/ 	.short	0x0100
        /*06d6*/ 	.byte	0x08
	.zero		1


	//   ....[75]....
        /*06d8*/ 	.word	0x00000ab0
        /*06dc*/ 	.word	0x000000ff
        /*06e0*/ 	.word	0x00000250
        /*06e4*/ 	.short	0x0100
        /*06e6*/ 	.byte	0x08
	.zero		1


	//   ....[76]....
        /*06e8*/ 	.word	0x00000ac0
        /*06ec*/ 	.word	0x000000ff
        /*06f0*/ 	.word	0x00000258
        /*06f4*/ 	.short	0x0100
        /*06f6*/ 	.byte	0x08
	.zero		1


	//   ....[77]....
        /*06f8*/ 	.word	0x00000ad0
        /*06fc*/ 	.word	0x000000ff
        /*0700*/ 	.word	0x00000260
        /*0704*/ 	.short	0x0100
        /*0706*/ 	.byte	0x08
	.zero		1


	//   ....[78]....
        /*0708*/ 	.word	0x00000ae0
        /*070c*/ 	.word	0x000000ff
        /*0710*/ 	.word	0x00000268
        /*0714*/ 	.short	0x0100
        /*0716*/ 	.byte	0x08
	.zero		1


	//   ....[79]....
        /*0718*/ 	.word	0x00001130
        /*071c*/ 	.word	0x000000ff
        /*0720*/ 	.word	0x00000118
        /*0724*/ 	.short	0x010a
        /*0726*/ 	.byte	0x04
	.zero		1


	//   ....[80]....
        /*0728*/ 	.word	0x00001580
        /*072c*/ 	.word	0x000000ff
        /*0730*/ 	.word	0x00000008
        /*0734*/ 	.short	0x010a
        /*0736*/ 	.byte	0x04
	.zero		1


	//   ....[81]....
        /*0738*/ 	.word	0x000017f0
        /*073c*/ 	.word	0x000000ff
        /*0740*/ 	.word	0x00000120
        /*0744*/ 	.short	0x010a
        /*0746*/ 	.byte	0x04
	.zero		1


	//   ....[82]....
        /*0748*/ 	.word	0x00001c00
        /*074c*/ 	.word	0x000000ff
        /*0750*/ 	.word	0x00000118
        /*0754*/ 	.short	0x010a
        /*0756*/ 	.byte	0x09
	.zero		1


	//   ....[83]....
        /*0758*/ 	.word	0x00001df0
        /*075c*/ 	.word	0x000000ff
        /*0760*/ 	.word	0x00000118
        /*0764*/ 	.short	0x010a
        /*0766*/ 	.byte	0x08
	.zero		1


	//   ....[84]....
        /*0768*/ 	.word	0x000028a0
        /*076c*/ 	.word	0x000000ff
        /*0770*/ 	.word	0x00000118
        /*0774*/ 	.short	0x010a
        /*0776*/ 	.byte	0x05
	.zero		1


	//   ....[85]....
        /*0778*/ 	.word	0x00002920
        /*077c*/ 	.word	0x000000ff
        /*0780*/ 	.word	0x00000008
        /*0784*/ 	.short	0x010a
        /*0786*/ 	.byte	0x04
	.zero		1


	//   ....[86]....
        /*0788*/ 	.word	0x000029a0
        /*078c*/ 	.word	0x000000ff
        /*0790*/ 	.word	0x00000008
        /*0794*/ 	.short	0x010a
        /*0796*/ 	.byte	0x04
	.zero		1


	//   ....[87]....
        /*0798*/ 	.word	0x00002a70
        /*079c*/ 	.word	0x000000ff
        /*07a0*/ 	.word	0x00000290
        /*07a4*/ 	.short	0x0100
        /*07a6*/ 	.byte	0x05
	.zero		1


	//   ....[88]....
        /*07a8*/ 	.word	0x00002d10
        /*07ac*/ 	.word	0x00000006
        /*07b0*/ 	.word	0x00000000
        /*07b4*/ 	.short	0x010a
        /*07b6*/ 	.byte	0xff
	.zero		1


	//   ....[89]....
        /*07b8*/ 	.word	0x00002d30
        /*07bc*/ 	.word	0x00000006
        /*07c0*/ 	.word	0x00000000
        /*07c4*/ 	.short	0x010a
        /*07c6*/ 	.byte	0xff
	.zero		1


	//   ....[90]....
        /*07c8*/ 	.word	0x00002f60
        /*07cc*/ 	.word	0x00000004
        /*07d0*/ 	.word	0x00000000
        /*07d4*/ 	.short	0x010a
        /*07d6*/ 	.byte	0xff
	.zero		1


	//   ....[91]....
        /*07d8*/ 	.word	0x00002f80
        /*07dc*/ 	.word	0x00000004
        /*07e0*/ 	.word	0x00000000
        /*07e4*/ 	.short	0x010a
        /*07e6*/ 	.byte	0xff
	.zero		1


	//   ....[92]....
        /*07e8*/ 	.word	0x00003080
        /*07ec*/ 	.word	0x00000005
        /*07f0*/ 	.word	0x00000000
        /*07f4*/ 	.short	0x0101
        /*07f6*/ 	.byte	0xff
	.zero		1


	//   ....[93]....
        /*07f8*/ 	.word	0x00003590
        /*07fc*/ 	.word	0x000000ff
        /*0800*/ 	.word	0x00000000
        /*0804*/ 	.short	0x010a
        /*0806*/ 	.byte	0x04
	.zero		1


	//   ....[94]....
        /*0808*/ 	.word	0x000035b0
        /*080c*/ 	.word	0x000000ff
        /*0810*/ 	.word	0x00000010
        /*0814*/ 	.short	0x010a
        /*0816*/ 	.byte	0x04
	.zero		1


	//   ....[95]....
        /*0818*/ 	.word	0x000039d0
        /*081c*/ 	.word	0x000000ff
        /*0820*/ 	.word	0x00000010
        /*0824*/ 	.short	0x010a
        /*0826*/ 	.byte	0x0b
	.zero		1


	//   ....[96]....
        /*0828*/ 	.word	0x00003a00
        /*082c*/ 	.word	0x000000ff
        /*0830*/ 	.word	0x00000228
        /*0834*/ 	.short	0x010a
        /*0836*/ 	.byte	0x04
	.zero		1


	//   ....[97]....
        /*0838*/ 	.word	0x00003bc0
        /*083c*/ 	.word	0x000000ff
        /*0840*/ 	.word	0x00000230
        /*0844*/ 	.short	0x010a
        /*0846*/ 	.byte	0x04
	.zero		1


	//   ....[98]....
        /*0848*/ 	.word	0x00003ce0
        /*084c*/ 	.word	0x000000ff
        /*0850*/ 	.word	0x00000010
        /*0854*/ 	.short	0x010a
        /*0856*/ 	.byte	0x0b
	.zero		1


	//   ....[99]....
        /*0858*/ 	.word	0x00003f50
        /*085c*/ 	.word	0x000000ff
        /*0860*/ 	.word	0x00000010
        /*0864*/ 	.short	0x010a
        /*0866*/ 	.byte	0x08
	.zero		1


	//   ....[100]....
        /*0868*/ 	.word	0x00003f70
        /*086c*/ 	.word	0x000000ff
        /*0870*/ 	.word	0x00000228
        /*0874*/ 	.short	0x010a
        /*0876*/ 	.byte	0x04
	.zero		1


	//   ....[101]....
        /*0878*/ 	.word	0x000041b0
        /*087c*/ 	.word	0x000000ff
        /*0880*/ 	.word	0x00000230
        /*0884*/ 	.short	0x010a
        /*0886*/ 	.byte	0x04
	.zero		1


	//   ....[102]....
        /*0888*/ 	.word	0x00004370
        /*088c*/ 	.word	0x000000ff
        /*0890*/ 	.word	0x00000000
        /*0894*/ 	.short	0x0101
        /*0896*/ 	.byte	0x06
	.zero		1


	//   ....[103]....
        /*0898*/ 	.word	0x00004380
        /*089c*/ 	.word	0x000000ff
        /*08a0*/ 	.word	0x00000290
        /*08a4*/ 	.short	0x010a
        /*08a6*/ 	.byte	0x04
	.zero		1


	//   ....[104]....
        /*08a8*/ 	.word	0x000046e0
        /*08ac*/ 	.word	0x000000ff
        /*08b0*/ 	.word	0x00000290
        /*08b4*/ 	.short	0x0100
        /*08b6*/ 	.byte	0x05
	.zero		1


	//   ....[105]....
        /*08b8*/ 	.word	0x00004a60
        /*08bc*/ 	.word	0x000000ff
        /*08c0*/ 	.word	0x00000260
        /*08c4*/ 	.short	0x010a
        /*08c6*/ 	.byte	0x04
	.zero		1


	//   ....[106]....
        /*08c8*/ 	.word	0x00004b80
        /*08cc*/ 	.word	0x000000ff
        /*08d0*/ 	.word	0x00000268
        /*08d4*/ 	.short	0x0101
        /*08d6*/ 	.byte	0x04
	.zero		1


	//   ....[107]....
        /*08d8*/ 	.word	0x00004ce0
        /*08dc*/ 	.word	0x000000ff
        /*08e0*/ 	.word	0x00000258
        /*08e4*/ 	.short	0x010a
        /*08e6*/ 	.byte	0x04
	.zero		1


	//   ....[108]....
        /*08e8*/ 	.word	0x00004d60
        /*08ec*/ 	.word	0x000000ff
        /*08f0*/ 	.word	0x00000220
        /*08f4*/ 	.short	0x010a
        /*08f6*/ 	.byte	0x04
	.zero		1


	//   ....[109]....
        /*08f8*/ 	.word	0x000073b0
        /*08fc*/ 	.word	0x000000ff
        /*0900*/ 	.word	0x00000000
        /*0904*/ 	.short	0x0101
        /*0906*/ 	.byte	0x0a
	.zero		1


	//   ....[110]....
        /*0908*/ 	.word	0x000078c0
        /*090c*/ 	.word	0x000000ff
        /*0910*/ 	.word	0x00000000
        /*0914*/ 	.short	0x0101
        /*0916*/ 	.byte	0x05
	.zero		1


	//   ....[111]....
        /*0918*/ 	.word	0x000078d0
        /*091c*/ 	.word	0x000000ff
        /*0920*/ 	.word	0x00000258
        /*0924*/ 	.short	0x010a
        /*0926*/ 	.byte	0x04
	.zero		1


	//   ....[112]....
        /*0928*/ 	.word	0x00007a60
        /*092c*/ 	.word	0x000000ff
        /*0930*/ 	.word	0x00000220
        /*0934*/ 	.short	0x010a
        /*0936*/ 	.byte	0x04
	.zero		1


	//   ....[113]....
        /*0938*/ 	.word	0x00009de0
        /*093c*/ 	.word	0x000000ff
        /*0940*/ 	.word	0x00000000
        /*0944*/ 	.short	0x0101
        /*0946*/ 	.byte	0x0a
	.zero		1


	//   ....[114]....
        /*0948*/ 	.word	0x00009e20
        /*094c*/ 	.word	0x000000ff
        /*0950*/ 	.word	0x00000000
        /*0954*/ 	.short	0x0101
        /*0956*/ 	.byte	0x06
	.zero		1


	//   ....[115]....
        /*0958*/ 	.word	0x00009e40
        /*095c*/ 	.word	0x000000ff
        /*0960*/ 	.word	0x00000258
        /*0964*/ 	.short	0x010a
        /*0966*/ 	.byte	0x04
	.zero		1


	//   ....[116]....
        /*0968*/ 	.word	0x0000a450
        /*096c*/ 	.word	0x000000ff
        /*0970*/ 	.word	0x00000220
        /*0974*/ 	.short	0x010a
        /*0976*/ 	.byte	0x08
	.zero		1


	//   ....[117]....
        /*0978*/ 	.word	0x0000c0b0
        /*097c*/ 	.word	0x000000ff
        /*0980*/ 	.word	0x00000000
        /*0984*/ 	.short	0x0101
        /*0986*/ 	.byte	0x0a
	.zero		1


	//   ....[118]....
        /*0988*/ 	.word	0x0000c0f0
        /*098c*/ 	.word	0x000000ff
        /*0990*/ 	.word	0x00000000
        /*0994*/ 	.short	0x0101
        /*0996*/ 	.byte	0x09
	.zero		1


	//   ....[119]....
        /*0998*/ 	.word	0x0000c100
        /*099c*/ 	.word	0x000000ff
        /*09a0*/ 	.word	0x00000258
        /*09a4*/ 	.short	0x010a
        /*09a6*/ 	.byte	0x08
	.zero		1


	//   ....[120]....
        /*09a8*/ 	.word	0x0000c680
        /*09ac*/ 	.word	0x00000003
        /*09b0*/ 	.word	0x00000258
        /*09b4*/ 	.short	0x010a
        /*09b6*/ 	.byte	0xff
	.zero		1


	//   ....[121]....
        /*09b8*/ 	.word	0x0000c760
        /*09bc*/ 	.word	0x000000ff
        /*09c0*/ 	.word	0x00000290
        /*09c4*/ 	.short	0x0100
        /*09c6*/ 	.byte	0x05
	.zero		1


	//   ....[122]....
        /*09c8*/ 	.word	0x0000c860
        /*09cc*/ 	.word	0x000000ff
        /*09d0*/ 	.word	0x00000290
        /*09d4*/ 	.short	0x0100
        /*09d6*/ 	.byte	0x05
	.zero		1


	//   ....[123]....
        /*09d8*/ 	.word	0x0000cc20
        /*09dc*/ 	.word	0x000000ff
        /*09e0*/ 	.word	0x00000000
        /*09e4*/ 	.short	0x0101
        /*09e6*/ 	.byte	0x07
	.zero		1


	//   ....[124]....
        /*09e8*/ 	.word	0x0000cd80
        /*09ec*/ 	.word	0x000000ff
        /*09f0*/ 	.word	0x00000258
        /*09f4*/ 	.short	0x0101
        /*09f6*/ 	.byte	0x04
	.zero		1


	//   ....[125]....
        /*09f8*/ 	.word	0x0000d350
        /*09fc*/ 	.word	0x000000ff
        /*0a00*/ 	.word	0x00000000
        /*0a04*/ 	.short	0x0101
        /*0a06*/ 	.byte	0x07
	.zero		1


	//   ....[126]....
        /*0a08*/ 	.word	0x0000d380
        /*0a0c*/ 	.word	0x000000ff
        /*0a10*/ 	.word	0x00000258
        /*0a14*/ 	.short	0x0101
        /*0a16*/ 	.byte	0x04
	.zero		1


	//   ....[127]....
        /*0a18*/ 	.word	0x0000d3f0
        /*0a1c*/ 	.word	0x000000ff
        /*0a20*/ 	.word	0x00000258
        /*0a24*/ 	.short	0x0101
        /*0a26*/ 	.byte	0x04
	.zero		1


	//   ....[128]....
        /*0a28*/ 	.word	0x0000d400
        /*0a2c*/ 	.word	0x000000ff
        /*0a30*/ 	.word	0x00000240
        /*0a34*/ 	.short	0x010a
        /*0a36*/ 	.byte	0x04
	.zero		1


	//   ....[129]....
        /*0a38*/ 	.word	0x0000d420
        /*0a3c*/ 	.word	0x000000ff
        /*0a40*/ 	.word	0x00000268
        /*0a44*/ 	.short	0x010a
        /*0a46*/ 	.byte	0x04
	.zero		1


	//   ....[130]....
        /*0a48*/ 	.word	0x0000de20
        /*0a4c*/ 	.word	0x000000ff
        /*0a50*/ 	.word	0x00000000
        /*0a54*/ 	.short	0x0101
        /*0a56*/ 	.byte	0x07
	.zero		1


	//   ....[131]....
        /*0a58*/ 	.word	0x0000de40
        /*0a5c*/ 	.word	0x000000ff
        /*0a60*/ 	.word	0x00000260
        /*0a64*/ 	.short	0x0101
        /*0a66*/ 	.byte	0x04
	.zero		1


	//   ....[132]....
        /*0a68*/ 	.word	0x0000dfc0
        /*0a6c*/ 	.word	0x000000ff
        /*0a70*/ 	.word	0x00000268
        /*0a74*/ 	.short	0x010a
        /*0a76*/ 	.byte	0x04
	.zero		1


	//   ....[133]....
        /*0a78*/ 	.word	0x0000e0a0
        /*0a7c*/ 	.word	0x000000ff
        /*0a80*/ 	.word	0x00000290
        /*0a84*/ 	.short	0x0100
        /*0a86*/ 	.byte	0x05
	.zero		1


	//   ....[134]....
        /*0a88*/ 	.word	0x0000e180
        /*0a8c*/ 	.word	0x000000ff
        /*0a90*/ 	.word	0x00000290
        /*0a94*/ 	.short	0x0100
        /*0a96*/ 	.byte	0x05
	.zero		1


	//   ....[135]....
        /*0a98*/ 	.word	0x0000e1f0
        /*0a9c*/ 	.word	0x00000003
        /*0aa0*/ 	.word	0x00000118
        /*0aa4*/ 	.short	0x010a
        /*0aa6*/ 	.byte	0xff
	.zero		1


	//   ....[136]....
        /*0aa8*/ 	.word	0x0000e270
        /*0aac*/ 	.word	0x00000003
        /*0ab0*/ 	.word	0x00000008
        /*0ab4*/ 	.short	0x010a
        /*0ab6*/ 	.byte	0xff
	.zero		1


	//   ....[137]....
        /*0ab8*/ 	.word	0x0000e2f0
        /*0abc*/ 	.word	0x00000003
        /*0ac0*/ 	.word	0x00000120
        /*0ac4*/ 	.short	0x010a
        /*0ac6*/ 	.byte	0xff
	.zero		1


	//   ....[138]....
        /*0ac8*/ 	.word	0x0000e360
        /*0acc*/ 	.word	0x00000003
        /*0ad0*/ 	.word	0x00000118
        /*0ad4*/ 	.short	0x010a
        /*0ad6*/ 	.byte	0xff
	.zero		1


	//   ....[139]....
        /*0ad8*/ 	.word	0x0000e3e0
        /*0adc*/ 	.word	0x00000003
        /*0ae0*/ 	.word	0x00000118
        /*0ae4*/ 	.short	0x010a
        /*0ae6*/ 	.byte	0xff
	.zero		1


	//   ....[140]....
        /*0ae8*/ 	.word	0x0000e450
        /*0aec*/ 	.word	0x00000003
        /*0af0*/ 	.word	0x00000118
        /*0af4*/ 	.short	0x010a
        /*0af6*/ 	.byte	0xff
	.zero		1


	//   ....[141]....
        /*0af8*/ 	.word	0x0000e4c0
        /*0afc*/ 	.word	0x00000003
        /*0b00*/ 	.word	0x00000008
        /*0b04*/ 	.short	0x010a
        /*0b06*/ 	.byte	0xff
	.zero		1


	//   ....[142]....
        /*0b08*/ 	.word	0x0000e530
        /*0b0c*/ 	.word	0x00000003
        /*0b10*/ 	.word	0x00000008
        /*0b14*/ 	.short	0x010a
        /*0b16*/ 	.byte	0xff
	.zero		1


	//   ....[143]....
        /*0b18*/ 	.word	0x0000e590
        /*0b1c*/ 	.word	0x00000006
        /*0b20*/ 	.word	0x00000000
        /*0b24*/ 	.short	0x010a
        /*0b26*/ 	.byte	0xff
	.zero		1


	//   ....[144]....
        /*0b28*/ 	.word	0x0000e5f0
        /*0b2c*/ 	.word	0x00000004
        /*0b30*/ 	.word	0x00000000
        /*0b34*/ 	.short	0x010a
        /*0b36*/ 	.byte	0xff
	.zero		1


	//   ....[145]....
        /*0b38*/ 	.word	0x0000e650
        /*0b3c*/ 	.word	0x00000003
        /*0b40*/ 	.word	0x00000000
        /*0b44*/ 	.short	0x010a
        /*0b46*/ 	.byte	0xff
	.zero		1


	//   ....[146]....
        /*0b48*/ 	.word	0x0000e6b0
        /*0b4c*/ 	.word	0x00000003
        /*0b50*/ 	.word	0x00000010
        /*0b54*/ 	.short	0x010a
        /*0b56*/ 	.byte	0xff
	.zero		1


	//   ....[147]....
        /*0b58*/ 	.word	0x0000e720
        /*0b5c*/ 	.word	0x00000006
        /*0b60*/ 	.word	0x00000010
        /*0b64*/ 	.short	0x010a
        /*0b66*/ 	.byte	0xff
	.zero		1


	//   ....[148]....
        /*0b68*/ 	.word	0x0000e790
        /*0b6c*/ 	.word	0x00000007
        /*0b70*/ 	.word	0x00000228
        /*0b74*/ 	.short	0x010a
        /*0b76*/ 	.byte	0xff
	.zero		1


	//   ....[149]....
        /*0b78*/ 	.word	0x0000e800
        /*0b7c*/ 	.word	0x00000007
        /*0b80*/ 	.word	0x00000230
        /*0b84*/ 	.short	0x010a
        /*0b86*/ 	.byte	0xff
	.zero		1


	//   ....[150]....
        /*0b88*/ 	.word	0x0000e870
        /*0b8c*/ 	.word	0x00000006
        /*0b90*/ 	.word	0x00000010
        /*0b94*/ 	.short	0x010a
        /*0b96*/ 	.byte	0xff
	.zero		1


	//   ....[151]....
        /*0b98*/ 	.word	0x0000e8e0
        /*0b9c*/ 	.word	0x00000003
        /*0ba0*/ 	.word	0x00000010
        /*0ba4*/ 	.short	0x010a
        /*0ba6*/ 	.byte	0xff
	.zero		1


	//   ....[152]....
        /*0ba8*/ 	.word	0x0000e950
        /*0bac*/ 	.word	0x00000003
        /*0bb0*/ 	.word	0x00000228
        /*0bb4*/ 	.short	0x010a
        /*0bb6*/ 	.byte	0xff
	.zero		1


	//   ....[153]....
        /*0bb8*/ 	.word	0x0000e9c0
        /*0bbc*/ 	.word	0x00000003
        /*0bc0*/ 	.word	0x00000230
        /*0bc4*/ 	.short	0x010a
        /*0bc6*/ 	.byte	0xff
	.zero		1


	//   ....[154]....
        /*0bc8*/ 	.word	0x0000ea20
        /*0bcc*/ 	.word	0x00000004
        /*0bd0*/ 	.word	0x00000290
        /*0bd4*/ 	.short	0x010a
        /*0bd6*/ 	.byte	0xff
	.zero		1


	//   ....[155]....
        /*0bd8*/ 	.word	0x0000ea80
        /*0bdc*/ 	.word	0x00000003
        /*0be0*/ 	.word	0x00000260
        /*0be4*/ 	.short	0x010a
        /*0be6*/ 	.byte	0xff
	.zero		1


	//   ....[156]....
        /*0be8*/ 	.word	0x0000eb00
        /*0bec*/ 	.word	0x00000003
        /*0bf0*/ 	.word	0x00000258
        /*0bf4*/ 	.short	0x010a
        /*0bf6*/ 	.byte	0xff
	.zero		1


	//   ....[157]....
        /*0bf8*/ 	.word	0x0000eb60
        /*0bfc*/ 	.word	0x00000004
        /*0c00*/ 	.word	0x00000220
        /*0c04*/ 	.short	0x010a
        /*0c06*/ 	.byte	0xff
	.zero		1


	//   ....[158]....
        /*0c08*/ 	.word	0x0000ebc0
        /*0c0c*/ 	.word	0x00000004
        /*0c10*/ 	.word	0x00000258
        /*0c14*/ 	.short	0x010a
        /*0c16*/ 	.byte	0xff
	.zero		1


	//   ....[159]....
        /*0c18*/ 	.word	0x0000ec30
        /*0c1c*/ 	.word	0x00000004
        /*0c20*/ 	.word	0x00000220
        /*0c24*/ 	.short	0x010a
        /*0c26*/ 	.byte	0xff
	.zero		1


	//   ....[160]....
        /*0c28*/ 	.word	0x0000eca0
        /*0c2c*/ 	.word	0x00000004
        /*0c30*/ 	.word	0x00000258
        /*0c34*/ 	.short	0x010a
        /*0c36*/ 	.byte	0xff
	.zero		1


	//   ....[161]....
        /*0c38*/ 	.word	0x0000ed10
        /*0c3c*/ 	.word	0x00000004
        /*0c40*/ 	.word	0x00000220
        /*0c44*/ 	.short	0x010a
        /*0c46*/ 	.byte	0xff
	.zero		1


	//   ....[162]....
        /*0c48*/ 	.word	0x0000ed80
        /*0c4c*/ 	.word	0x00000004
        /*0c50*/ 	.word	0x00000258
        /*0c54*/ 	.short	0x010a
        /*0c56*/ 	.byte	0xff
	.zero		1


	//   ....[163]....
        /*0c58*/ 	.word	0x0000ede0
        /*0c5c*/ 	.word	0x00000003
        /*0c60*/ 	.word	0x00000258
        /*0c64*/ 	.short	0x010a
        /*0c66*/ 	.byte	0xff
	.zero		1


	//   ....[164]....
        /*0c68*/ 	.word	0x0000ee30
        /*0c6c*/ 	.word	0x00000026
        /*0c70*/ 	.word	0x00000240
        /*0c74*/ 	.short	0x010a
        /*0c76*/ 	.byte	0xff
	.zero		1


	//   ....[165]....
        /*0c78*/ 	.word	0x0000eea0
        /*0c7c*/ 	.word	0x00000026
        /*0c80*/ 	.word	0x00000268
        /*0c84*/ 	.short	0x010a
        /*0c86*/ 	.byte	0xff
	.zero		1


	//   ....[166]....
        /*0c88*/ 	.word	0x0000ef10
        /*0c8c*/ 	.word	0x00000002
        /*0c90*/ 	.word	0x00000268
        /*0c94*/ 	.short	0x010a
        /*0c96*/ 	.byte	0xff
	.zero		1


	//----- nvinfo : EIATTR_NUM_MBARRIERS
	.align		4
.L_78:
        /*0c98*/ 	.byte	0x03, 0x38
        /*0c9a*/ 	.short	0x0055


	//----- nvinfo : EIATTR_EXIT_INSTR_OFFSETS
	.align		4
        /*0c9c*/ 	.byte	0x04, 0x1c
        /*0c9e*/ 	.short	(.L_80 - .L_79)


	//   ....[0]....
.L_79:
        /*0ca0*/ 	.word	0x0000e1b0


	//----- nvinfo : EIATTR_INDIRECT_BRANCH_TARGETS
	.align		4
.L_80:
        /*0ca4*/ 	.byte	0x04, 0x34
        /*0ca6*/ 	.short	(.L_82 - .L_81)


	//   ....[0]....
.L_81:
        /*0ca8*/ 	.word	.L_x_149@srel
        /*0cac*/ 	.short	0x0
        /*0cae*/ 	.short	0x0
        /*0cb0*/ 	.word	0x4
        /*0cb4*/ 	.word	.L_x_150@srel
        /*0cb8*/ 	.word	.L_x_151@srel
        /*0cbc*/ 	.word	.L_x_152@srel
        /*0cc0*/ 	.word	.L_x_10@srel


	//   ....[1]....
        /* <DEDUP_REMOVED lines=13> */


	//----- nvinfo : EIATTR_REQNTID
	.align		4
.L_82:
        /*0cf4*/ 	.byte	0x04, 0x10
        /*0cf6*/ 	.short	(.L_84 - .L_83)
.L_83:
        /*0cf8*/ 	.word	0x00000200
        /*0cfc*/ 	.word	0x00000001
        /*0d00*/ 	.word	0x00000001


	//----- nvinfo : EIATTR_CRS_STACK_SIZE
	.align		4
.L_84:
        /*0d04*/ 	.byte	0x04, 0x1e
        /*0d06*/ 	.short	(.L_86 - .L_85)
.L_85:
        /*0d08*/ 	.word	0x00000000


	//----- nvinfo : EIATTR_CBANK_PARAM_SIZE
	.align		4
.L_86:
        /*0d0c*/ 	.byte	0x03, 0x19
        /*0d0e*/ 	.short	0x02e8


	//----- nvinfo : EIATTR_PARAM_CBANK
	.align		4
        /*0d10*/ 	.byte	0x04, 0x0a
        /*0d12*/ 	.short	(.L_88 - .L_87)
	.align		4
.L_87:
        /*0d14*/ 	.word	index@(.nv.constant0.kernel_cutlass_kernel_flash_attncuteflash_fwd_sm100FlashAttentionForwardSm100_object_at__tensor0000o9611101213_tensor0000o9611101213_tensor0000o9610111213_tensor0000o9611101213_tensorptrf_0)
        /*0d18*/ 	.short	0x0380
        /*0d1a*/ 	.short	0x02e8


	//----- nvinfo : EIATTR_SW_WAR
	.align		4
.L_88:
        /*0d1c*/ 	.byte	0x04, 0x36
        /*0d1e*/ 	.short	(.L_90 - .L_89)
.L_89:
        /*0d20*/ 	.word	0x00000008
.L_90:


//--------------------- .nv.compat                --------------------------
	.section	.nv.compat,"",@"SHT_CUDA_COMPAT_INFO"
	.align	4
        /*0000*/ 	.byte	0x02, 0x02, 0x02, 0x00, 0x02, 0x05, 0x05, 0x00, 0x02, 0x03, 0x01, 0x00, 0x02, 0x06, 0x01, 0x00


//--------------------- .nv.callgraph             --------------------------
	.section	.nv.callgraph,"",@"SHT_CUDA_CALLGRAPH"
	.align	4
	.sectionentsize	8
	.align		4
        /*0000*/ 	.word	0x00000000
	.align		4
        /*0004*/ 	.word	0xffffffff
	.align		4
        /*0008*/ 	.word	0x00000000
	.align		4
        /*000c*/ 	.word	0xfffffffe
	.align		4
        /*0010*/ 	.word	0x00000000
	.align		4
        /*0014*/ 	.word	0xfffffffd
	.align		4
        /*0018*/ 	.word	0x00000000
	.align		4
        /*001c*/ 	.word	0xfffffffc


//--------------------- .nv.constant2.kernel_cutlass_kernel_flash_attncuteflash_fwd_sm100FlashAttentionForwardSm100_object_at__tensor0000o9611101213_tensor0000o9611101213_tensor0000o9610111213_tensor0000o9611101213_tensorptrf_0 --------------------------
	.section	.nv.constant2.kernel_cutlass_kernel_flash_attncuteflash_fwd_sm100FlashAttentionForwardSm100_object_at__tensor0000o9611101213_tensor0000o9611101213_tensor0000o9610111213_tensor0000o9611101213_tensorptrf_0,"a",@progbits
	.sectionflags	@""
	.align	4
.nv.constant2.kernel_cutlass_kernel_flash_attncuteflash_fwd_sm100FlashAttentionForwardSm100_object_at__tensor0000o9611101213_tensor0000o9611101213_tensor0000o9610111213_tensor0000o9611101213_tensorptrf_0:
        /*0000*/ 	.byte	0x00, 0x0d, 0x00, 0x00, 0xd0, 0x0c, 0x00, 0x00, 0xa0, 0x0c, 0x00, 0x00, 0xd0, 0x29, 0x00, 0x00
        /*0010*/ 	.byte	0xe0, 0x0d, 0x00, 0x00, 0x90, 0x0d, 0x00, 0x00, 0x90, 0x0d, 0x00, 0x00, 0x90, 0x0d, 0x00, 0x00
        /*0020*/ 	.byte	0x90, 0x0d, 0x00, 0x00, 0x90, 0x0d, 0x00, 0x00, 0x90, 0x0d, 0x00, 0x00, 0x10, 0x0e, 0x00, 0x00
        /*0030*/ 	.byte	0x90, 0x0d, 0x00, 0x00


//--------------------- .text.kernel_cutlass_kernel_flash_attncuteflash_fwd_sm100FlashAttentionForwardSm100_object_at__tensor0000o9611101213_tensor0000o9611101213_tensor0000o9610111213_tensor0000o9611101213_tensorptrf_0 --------------------------
	.section	.text.kernel_cutlass_kernel_flash_attncuteflash_fwd_sm100FlashAttentionForwardSm100_object_at__tensor0000o9611101213_tensor0000o9611101213_tensor0000o9610111213_tensor0000o9611101213_tensorptrf_0,"ax",@progbits
	.align	128
        .global         kernel_cutlass_kernel_flash_attncuteflash_fwd_sm100FlashAttentionForwardSm100_object_at__tensor0000o9611101213_tensor0000o9611101213_tensor0000o9610111213_tensor0000o9611101213_tensorptrf_0
        .type           kernel_cutlass_kernel_flash_attncuteflash_fwd_sm100FlashAttentionForwardSm100_object_at__tensor0000o9611101213_tensor0000o9611101213_tensor0000o9610111213_tensor0000o9611101213_tensorptrf_0,@function
        .size           kernel_cutlass_kernel_flash_attncuteflash_fwd_sm100FlashAttentionForwardSm100_object_at__tensor0000o9611101213_tensor0000o9611101213_tensor0000o9610111213_tensor0000o9611101213_tensorptrf_0,(.L_x_166 - kernel_cutlass_kernel_flash_attncuteflash_fwd_sm100FlashAttentionForwardSm100_object_at__tensor0000o9611101213_tensor0000o9611101213_tensor0000o9610111213_tensor0000o9611101213_tensorptrf_0)
        .other          kernel_cutlass_kernel_flash_attncuteflash_fwd_sm100FlashAttentionForwardSm100_object_at__tensor0000o9611101213_tensor0000o9611101213_tensor0000o9610111213_tensor0000o9611101213_tensorptrf_0,@"STO_CUDA_ENTRY STV_DEFAULT"
kernel_cutlass_kernel_flash_attncuteflash_fwd_sm100FlashAttentionForwardSm100_object_at__tensor0000o9611101213_tensor0000o9611101213_tensor0000o9610111213_tensor0000o9611101213_tensorptrf_0:
.text.kernel_cutlass_kernel_flash_attncuteflash_fwd_sm100FlashAttentionForwardSm100_object_at__tensor0000o9611101213_tensor0000o9611101213_tensor0000o9610111213_tensor0000o9611101213_tensorptrf_0:
[----:B------:R-:W1:Y:S01]  /*0000*/  LDC R1, c[0x0][0x37c] ;  /* 0x0000df00ff017b82 */ /* 0x000e620000000800 */
[----:B------:R-:W2:Y:S07]  /*0010*/  S2R R2, SR_TID.X ;  /* 0x0000000000027919 */ /* 0x000eae0000002100 */
[----:B------:R-:W3:Y:S01]  /*0020*/  S2UR UR6, SR_CgaCtaId ;  /* 0x00000000000679c3 */ /* 0x000ee20000008800 */
[----:B------:R-:W4:Y:S01]  /*0030*/  LDCU UR8, c[0x0][0x36c] ;  /* 0x00006d80ff0877ac */ /* 0x000f220008000800 */
[----:B------:R-:W-:Y:S01]  /*0040*/  UMOV UR9, 0x1 ;  /* 0x0000000100097882 */ /* 0x000fe20000000000 */
[----:B------:R-:W-:-:S05]  /*0050*/  UMOV UR4, 0x1 ;  /* 0x0000000100047882 */ /* 0x000fca0000000000 */
[----:B------:R-:W5:Y:S01]  /*0060*/  S2UR UR46, SR_CTAID.X ;  /* 0x00000000002e79c3 */ /* 0x000f620000002500 */
[----:B----4-:R-:W-:Y:S02]  /*0070*/  UISETP.EQ.U32.AND UP4, UPT, UR8, 0x1, UPT ;  /* 0x000000010800788c */ /* 0x010fe4000bf82070 */
[----:B---3--:R-:W-:-:S04]  /*0080*/  ULEA.HI UR10, UR6, UR6, URZ, 0x1 ;  /* 0x00000006060a7291 */ /* 0x008fc8000f8f08ff */
[----:B------:R-:W-:Y:S02]  /*0090*/  ULOP3.LUT UR54, UR10, 0xfffffffe, URZ, 0xc0, !UPT ;  /* 0xfffffffe0a367892 */ /* 0x000fe4000f8ec0ff */
[----:B------:R-:W-:Y:S01]  /*00a0*/  USHF.R.U32.HI UR10, URZ, 0x1, UR10 ;  /* 0x00000001ff0a7899 */ /* 0x000fe2000801160a */
[----:B--2---:R-:W-:Y:S01]  /*00b0*/  SHF.R.U32.HI R0, RZ, 0x5, R2 ;  /* 0x00000005ff007819 */ /* 0x004fe20000011602 */
[----:B------:R-:W-:Y:S02]  /*00c0*/  UISETP.NE.AND UP0, UPT, UR6, UR54, UPT ;  /* 0x000000360600728c */ /* 0x000fe4000bf05270 */
[----:B------:R-:W-:Y:S01]  /*00d0*/  UIADD3 UR54, UPT, UPT, -UR54, UR6, URZ ;  /* 0x0000000636367290 */ /* 0x000fe2000fffe1ff */
[C---:B------:R-:W-:Y:S01]  /*00e0*/  R2UR UR5, R0.reuse ;  /* 0x00000000000572ca */ /* 0x040fe200000e0000 */
[----:B------:R-:W-:Y:S01]  /*00f0*/  UISETP.LT.AND UP0, UPT, UR6, URZ, UP0 ;  /* 0x000000ff0600728c */ /* 0x000fe20008701270 */
[----:B------:R-:W-:Y:S01]  /*0100*/  ISETP.NE.AND P0, PT, R0, 0xc, PT ;  /* 0x0000000c0000780c */ /* 0x000fe20003f05270 */
[----:B------:R-:W-:-:S02]  /*0110*/  ULOP3.LUT UR11, UR54, 0x1, URZ, 0x3c, !UPT ;  /* 0x00000001360b7892 */ /* 0x000fc4000f8e3cff */
[----:B------:R-:W-:Y:S02]  /*0120*/  USHF.L.U32 UR54, UR9, UR54, URZ ;  /* 0x0000003609367299 */ /* 0x000fe400080006ff */
[----:B------:R-:W-:Y:S02]  /*0130*/  USHF.L.U32 UR11, UR9, UR11, URZ ;  /* 0x0000000b090b7299 */ /* 0x000fe400080006ff */
[----:B------:R-:W-:Y:S02]  /*0140*/  UIADD3 UR7, UPT, UPT, UR10, -0x1, URZ ;  /* 0xffffffff0a077890 */ /* 0x000fe4000fffe0ff */
[----:B------:R-:W-:Y:S02]  /*0150*/  ULOP3.LUT UR54, UR11, UR54, URZ, 0xfc, !UPT ;  /* 0x000000360b367292 */ /* 0x000fe4000f8efcff */
[----:B------:R-:W-:Y:S02]  /*0160*/  UISETP.NE.AND UP5, UPT, UR5, URZ, UPT ;  /* 0x000000ff0500728c */ /* 0x000fe4000bfa5270 */
[----:B------:R-:W-:-:S02]  /*0170*/  @!UP0 UIADD3 UR7, UPT, UPT, UR10, URZ, URZ ;  /* 0x000000ff0a078290 */ /* 0x000fc4000fffe0ff */
[----:B-----5:R-:W-:Y:S02]  /*0180*/  ULOP3.LUT UR47, UR46, 0x1, URZ, 0xc0, !UPT ;  /* 0x000000012e2f7892 */ /* 0x020fe4000f8ec0ff */
[----:B------:R-:W-:-:S05]  /*0190*/  UIADD3 UR7, UPT, UPT, UR7, UR7, URZ ;  /* 0x0000000707077290 */ /* 0x000fca000fffe0ff */
[----:B------:R-:W-:-:S04]  /*01a0*/  @!UP5 UIADD3 UR10, UPT, UPT, -UR4, 0x100000, URZ ;  /* 0x00100000040ad890 */ /* 0x000fc8000fffe1ff */
[----:B------:R-:W-:Y:S02]  /*01b0*/  @!UP5 USHF.L.U32 UR11, UR10, 0xb, URZ ;  /* 0x0000000b0a0bd899 */ /* 0x000fe400080006ff */
[----:B------:R-:W-:Y:S01]  /*01c0*/  @!UP5 USHF.L.U32 UR10, UR10, 0x1, URZ ;  /* 0x000000010a0ad899 */ /* 0x000fe200080006ff */
[----:B------:R-:W-:Y:S02]  /*01d0*/  @!UP5 UMOV UR5, 0x400 ;  /* 0x000004000005d882 */ /* 0x000fe40000000000 */
[----:B------:R-:W-:Y:S01]  /*01e0*/  @!UP5 ULEA UR5, UR6, UR5, 0x18 ;  /* 0x000000050605d291 */ /* 0x000fe2000f8ec0ff */
[----:B-1----:R-:W-:Y:S11]  /*01f0*/  BRA.U UP5, `(.L_x_0) ;  /* 0x0000000105387547 */ /* 0x002ff6000b800000 */
[----:B------:R-:W1:Y:S02]  /*0200*/  LDCU.64 UR8, c[0x0][0x348] ;  /* 0x00006900ff0877ac */ /* 0x000e640008000a00 */
[----:B-1----:R-:W-:Y:S02]  /*0210*/  UIADD3 UR16, UP3, UPT, UR8, 0x80, URZ ;  /* 0x0000008008107890 */ /* 0x002fe4000ff7e0ff */
[----:B------:R-:W-:Y:S02]  /*0220*/  UIADD3 UR14, UP2, UPT, UR8, 0x100, URZ ;  /* 0x00000100080e7890 */ /* 0x000fe4000ff5e0ff */
[----:B------:R-:W-:Y:S02]  /*0230*/  UIADD3 UR12, UP1, UPT, UR8, 0x180, URZ ;  /* 0x00000180080c7890 */ /* 0x000fe4000ff3e0ff */
[----:B------:R-:W-:Y:S02]  /*0240*/  UIADD3 UR8, UP0, UPT, UR8, 0x200, URZ ;  /* 0x0000020008087890 */ /* 0x000fe4000ff1e0ff */
[----:B------:R-:W-:-:S02]  /*0250*/  UIADD3.X UR17, UPT, UPT, URZ, UR9, URZ, UP3, !UPT ;  /* 0x00000009ff117290 */ /* 0x000fc40009ffe4ff */
[----:B------:R-:W-:Y:S02]  /*0260*/  UIADD3.X UR15, UPT, UPT, URZ, UR9, URZ, UP2, !UPT ;  /* 0x00000009ff0f7290 */ /* 0x000fe400097fe4ff */
[----:B------:R-:W-:Y:S02]  /*0270*/  UIADD3.X UR13, UPT, UPT, URZ, UR9, URZ, UP1, !UPT ;  /* 0x00000009ff0d7290 */ /* 0x000fe40008ffe4ff */
[----:B------:R-:W-:-:S03]  /*0280*/  UIADD3.X UR9, UPT, UPT, URZ, UR9, URZ, UP0, !UPT ;  /* 0x00000009ff097290 */ /* 0x000fc600087fe4ff */
[----:B------:R1:W-:Y:S02]  /*0290*/  UTMACCTL.PF [UR16] ;  /* 0x00000000100079b9 */ /* 0x0003e40008040000 */
[----:B------:R1:W-:Y:S02]  /*02a0*/  UTMACCTL.PF [UR14] ;  /* 0x000000000e0079b9 */ /* 0x0003e40008040000 */
[----:B------:R1:W-:Y:S02]  /*02b0*/  UTMACCTL.PF [UR12] ;  /* 0x000000000c0079b9 */ /* 0x0003e40008040000 */
[----:B------:R1:W-:Y:S02]  /*02c0*/  UTMACCTL.PF [UR8] ;  /* 0x00000000080079b9 */ /* 0x0003e40008040000 */
[----:B-1----:R-:W-:Y:S01]  /*02d0*/  NOP ;  /* 0x0000000000007918 */ /* 0x002fe20000000000 */
.L_x_0:
[----:B------:R-:W-:Y:S05]  /*02e0*/  @P0 BRA `(.L_x_1) ;  /* 0x00000000002c0947 */ /* 0x000fea0003800000 */
[----:B------:R-:W1:Y:S01]  /*02f0*/  S2UR UR8, SR_CgaCtaId ;  /* 0x00000000000879c3 */ /* 0x000e620000008800 */
[----:B------:R-:W-:Y:S01]  /*0300*/  UMOV UR9, 0x400 ;  /* 0x0000040000097882 */ /* 0x000fe20000000000 */
[----:B------:R-:W-:Y:S01]  /*0310*/  UMOV UR4, 0x20 ;  /* 0x0000002000047882 */ /* 0x000fe20000000000 */
[----:B------:R-:W-:Y:S01]  /*0320*/  ELECT P0, URZ, PT ;  /* 0x0000000000ff782f */ /* 0x000fe20003800000 */
[----:B------:R-:W-:-:S04]  /*0330*/  UIADD3 UR12, UPT, UPT, -UR4, 0x100000, URZ ;  /* 0x00100000040c7890 */ /* 0x000fc8000fffe1ff */
[----:B------:R-:W-:Y:S02]  /*0340*/  USHF.L.U32 UR13, UR12, 0xb, URZ ;  /* 0x0000000b0c0d7899 */ /* 0x000fe400080006ff */
[----:B------:R-:W-:Y:S02]  /*0350*/  USHF.L.U32 UR12, UR12, 0x1, URZ ;  /* 0x000000010c0c7899 */ /* 0x000fe400080006ff */
[----:B-1----:R-:W-:Y:S01]  /*0360*/  ULEA UR8, UR8, UR9, 0x18 ;  /* 0x0000000908087291 */ /* 0x002fe2000f8ec0ff */
[----:B------:R-:W1:Y:S11]  /*0370*/  FENCE.VIEW.ASYNC.S ;  /* 0x00000000000073c6 */ /* 0x000e760000000000 */
[----:B-1----:R1:W2:Y:S01]  /*0380*/  SYNCS.EXCH.64 URZ, [UR8+0x290], UR12 ;  /* 0x0002900c08ff75b2 */ /* 0x0022a20008000100 */
[----:B------:R-:W-:Y:S01]  /*0390*/  NOP ;  /* 0x0000000000007918 */ /* 0x000fe20000000000 */
.L_x_1:
[----:B------:R-:W-:Y:S01]  /*03a0*/  NOP ;  /* 0x0000000000007918 */ /* 0x000fe20000000000 */
[----:B------:R-:W3:Y:S02]  /*03b0*/  FENCE.VIEW.ASYNC.S ;  /* 0x00000000000073c6 */ /* 0x000ee40000000000 */
[----:B---3--:R3:W4:Y:S01]  /*03c0*/  @!UP5 SYNCS.EXCH.64 URZ, [UR5], UR10 ;  /* 0x0000000a05ffd5b2 */ /* 0x0087220008000100 */
[----:B------:R3:W5:Y:S01]  /*03d0*/  @!UP5 SYNCS.EXCH.64 URZ, [UR5+0x8], UR10 ;  /* 0x0000080a05ffd5b2 */ /* 0x0007620008000100 */
[----:B------:R-:W-:Y:S05]  /*03e0*/  BRA.U UP5, `(.L_x_2) ;  /* 0x0000000505407547 */ /* 0x000fea000b800000 */
[----:B---3--:R-:W-:Y:S01]  /*03f0*/  UMOV UR5, 0x400 ;  /* 0x0000040000057882 */ /* 0x008fe20000000000 */
[----:B-1----:R-:W-:Y:S01]  /*0400*/  UMOV UR8, 0x1 ;  /* 0x0000000100087882 */ /* 0x002fe20000000000 */
[----:B------:R-:W-:Y:S02]  /*0410*/  ULEA UR5, UR6, UR5, 0x18 ;  /* 0x0000000506057291 */ /* 0x000fe4000f8ec0ff */
[----:B------:R-:W-:-:S04]  /*0420*/  UIADD3 UR8, UPT, UPT, -UR8, 0x100000, URZ ;  /* 0x0010000008087890 */ /* 0x000fc8000fffe1ff */
[----:B------:R-:W-:Y:S02]  /*0430*/  USHF.L.U32 UR9, UR8, 0xb, URZ ;  /* 0x0000000b08097899 */ /* 0x000fe400080006ff */
[----:B------:R-:W-:Y:S01]  /*0440*/  USHF.L.U32 UR8, UR8, 0x1, URZ ;  /* 0x0000000108087899 */ /* 0x000fe200080006ff */
[----:B------:R-:W-:Y:S02]  /*0450*/  UMOV UR4, 0x200 ;  /* 0x0000020000047882 */ /* 0x000fe40000000000 */
[----:B------:R-:W-:-:S04]  /*0460*/  UIADD3 UR10, UPT, UPT, -UR4, 0x100000, URZ ;  /* 0x00100000040a7890 */ /* 0x000fc8000fffe1ff */
[----:B------:R-:W-:Y:S02]  /*0470*/  USHF.L.U32 UR11, UR10, 0xb, URZ ;  /* 0x0000000b0a0b7899 */ /* 0x000fe400080006ff */
[----:B------:R-:W-:Y:S01]  /*0480*/  USHF.L.U32 UR10, UR10, 0x1, URZ ;  /* 0x000000010a0a7899 */ /* 0x000fe200080006ff */
[----:B------:R-:W1:Y:S02]  /*0490*/  FENCE.VIEW.ASYNC.S ;  /* 0x00000000000073c6 */ /* 0x000e640000000000 */
[----:B-1----:R1:W3:Y:S01]  /*04a0*/  SYNCS.EXCH.64 URZ, [UR5+0x10], UR8 ;  /* 0x0000100805ff75b2 */ /* 0x0022e20008000100 */
[----:B------:R1:W5:Y:S01]  /*04b0*/  SYNCS.EXCH.64 URZ, [UR5+0x18], UR8 ;  /* 0x0000180805ff75b2 */ /* 0x0003620008000100 */
[----:B------:R1:W4:Y:S01]  /*04c0*/  SYNCS.EXCH.64 URZ, [UR5+0x20], UR8 ;  /* 0x0000200805ff75b2 */ /* 0x0003220008000100 */
[----:B------:R1:W2:Y:S01]  /*04d0*/  SYNCS.EXCH.64 URZ, [UR5+0x28], UR8 ;  /* 0x0000280805ff75b2 */ /* 0x0002a20008000100 */
[----:B------:R1:W1:Y:S01]  /*04e0*/  SYNCS.EXCH.64 URZ, [UR5+0x30], UR8 ;  /* 0x0000300805ff75b2 */ /* 0x0002620008000100 */
        /* <DEDUP_REMOVED lines=63> */
[----:B--2345:R-:W-:Y:S01]  /*08e0*/  NOP ;  /* 0x0000000000007918 */ /* 0x03cfe20000000000 */
.L_x_2:
[----:B------:R-:W-:Y:S05]  /*08f0*/  BRA.U UP5, `(.L_x_3) ;  /* 0x0000000105807547 */ /* 0x000fea000b800000 */
[----:B-1----:R-:W-:Y:S01]  /*0900*/  UMOV UR8, 0x400 ;  /* 0x0000040000087882 */ /* 0x002fe20000000000 */
[----:B------:R-:W-:Y:S01]  /*0910*/  UMOV UR12, 0x8 ;  /* 0x00000008000c7882 */ /* 0x000fe20000000000 */
[----:B---3--:R-:W-:Y:S01]  /*0920*/  UMOV UR10, 0x1 ;  /* 0x00000001000a7882 */ /* 0x008fe20000000000 */
[----:B------:R-:W-:Y:S02]  /*0930*/  ULEA UR8, UR6, UR8, 0x18 ;  /* 0x0000000806087291 */ /* 0x000fe4000f8ec0ff */
[----:B------:R-:W-:-:S04]  /*0940*/  UIADD3 UR12, UPT, UPT, -UR12, 0x100000, URZ ;  /* 0x001000000c0c7890 */ /* 0x000fc8000fffe1ff */
[----:B------:R-:W-:Y:S02]  /*0950*/  USHF.L.U32 UR13, UR12, 0xb, URZ ;  /* 0x0000000b0c0d7899 */ /* 0x000fe400080006ff */
[----:B------:R-:W-:Y:S01]  /*0960*/  USHF.L.U32 UR12, UR12, 0x1, URZ ;  /* 0x000000010c0c7899 */ /* 0x000fe200080006ff */
[----:B------:R-:W-:Y:S01]  /*0970*/  UMOV UR5, 0x100 ;  /* 0x0000010000057882 */ /* 0x000fe20000000000 */
[----:B------:R-:W-:-:S04]  /*0980*/  UIADD3 UR10, UPT, UPT, -UR10, 0x100000, URZ ;  /* 0x001000000a0a7890 */ /* 0x000fc8000fffe1ff */
[----:B------:R-:W-:Y:S02]  /*0990*/  USHF.L.U32 UR11, UR10, 0xb, URZ ;  /* 0x0000000b0a0b7899 */ /* 0x000fe400080006ff */
[----:B------:R-:W-:Y:S01]  /*09a0*/  USHF.L.U32 UR10, UR10, 0x1, URZ ;  /* 0x000000010a0a7899 */ /* 0x000fe200080006ff */
[----:B------:R-:W-:Y:S01]  /*09b0*/  UMOV UR4, 0x80 ;  /* 0x0000008000047882 */ /* 0x000fe20000000000 */
[----:B------:R-:W-:-:S04]  /*09c0*/  UIADD3 UR14, UPT, UPT, -UR5, 0x100000, URZ ;  /* 0x00100000050e7890 */ /* 0x000fc8000fffe1ff */
[----:B------:R-:W-:Y:S02]  /*09d0*/  USHF.L.U32 UR15, UR14, 0xb, URZ ;  /* 0x0000000b0e0f7899 */ /* 0x000fe400080006ff */
[----:B------:R-:W-:Y:S02]  /*09e0*/  USHF.L.U32 UR14, UR14, 0x1, URZ ;  /* 0x000000010e0e7899 */ /* 0x000fe400080006ff */
        /* <DEDUP_REMOVED lines=14> */
[----:B------:R1:W1:Y:S03]  /*0ad0*/  SYNCS.EXCH.64 URZ, [UR8+0x260], UR16 ;  /* 0x0002601008ff75b2 */ /* 0x0002660008000100 */
[----:B------:R1:W1:Y:S01]  /*0ae0*/  SYNCS.EXCH.64 URZ, [UR8+0x268], UR4 ;  /* 0x0002680408ff75b2 */ /* 0x0002620008000100 */
[----:B------:R-:W-:Y:S01]  /*0af0*/  NOP ;  /* 0x0000000000007918 */ /* 0x000fe20000000000 */
.L_x_3:
[----:B------:R-:W-:Y:S01]  /*0b00*/  NOP ;  /* 0x0000000000007918 */ /* 0x000fe20000000000 */
[----:B------:R-:W-:Y:S05]  /*0b10*/  BRA.U !UP4, `(.L_x_4) ;  /* 0x000000010c087547 */ /* 0x000fea000b800000 */
[----:B-12345:R-:W-:Y:S01]  /*0b20*/  UCGABAR_ARV ;  /* 0x00000000000079c7 */ /* 0x03efe20008000000 */
[----:B------:R-:W-:Y:S05]  /*0b30*/  BRA `(.L_x_5) ;  /* 0x0000000000047947 */ /* 0x000fea0003800000 */
.L_x_4:
[----:B-12345:R-:W-:Y:S01]  /*0b40*/  NOP ;  /* 0x0000000000007918 */ /* 0x03efe20000000000 */
.L_x_5:
[----:B------:R-:W-:Y:S05]  /*0b50*/  BRA.U !UP4, `(.L_x_6) ;  /* 0x000000010c0c7547 */ /* 0x000fea000b800000 */
[----:B------:R-:W-:Y:S01]  /*0b60*/  UCGABAR_WAIT ;  /* 0x0000000000007dc7 */ /* 0x000fe20008000000 */
[----:B------:R-:W-:Y:S01]  /*0b70*/  CCTL.IVALL ;  /* 0x00000000ff00798f */ /* 0x000fe20002000000 */
[----:B------:R-:W-:Y:S05]  /*0b80*/  BRA `(.L_x_7) ;  /* 0x0000000000047947 */ /* 0x000fea0003800000 */
.L_x_6:
[----:B------:R-:W-:Y:S06]  /*0b90*/  BAR.SYNC.DEFER_BLOCKING 0x0 ;  /* 0x0000000000007b1d */ /* 0x000fec0000010000 */
.L_x_7:
[----:B------:R-:W-:Y:S01]  /*0ba0*/  ISETP.GT.AND P0, PT, R0, 0x6, PT ;  /* 0x000000060000780c */ /* 0x000fe20003f04270 */
[----:B------:R-:W1:Y:S01]  /*0bb0*/  LDCU.U8 UR39, c[0x0][0x62c] ;  /* 0x0000c580ff2777ac */ /* 0x000e620008000000 */
[----:B------:R-:W2:Y:S01]  /*0bc0*/  LDCU.U8 UR38, c[0x0][0x62d] ;  /* 0x0000c5a0ff2677ac */ /* 0x000ea20008000000 */
[----:B------:R-:W3:Y:S01]  /*0bd0*/  LDCU.U8 UR31, c[0x0][0x638] ;  /* 0x0000c700ff1f77ac */ /* 0x000ee20008000000 */
[----:B------:R-:W4:Y:S01]  /*0be0*/  LDCU.U8 UR30, c[0x0][0x639] ;  /* 0x0000c720ff1e77ac */ /* 0x000f220008000000 */
[----:B------:R-:W5:Y:S01]  /*0bf0*/  LDCU.U8 UR23, c[0x0][0x644] ;  /* 0x0000c880ff1777ac */ /* 0x000f620008000000 */
[----:B------:R-:W1:Y:S01]  /*0c00*/  LDCU.U8 UR22, c[0x0][0x645] ;  /* 0x0000c8a0ff1677ac */ /* 0x000e620008000000 */
[----:B------:R-:W1:Y:S01]  /*0c10*/  LDCU.U8 UR15, c[0x0][0x651] ;  /* 0x0000ca20ff0f77ac */ /* 0x000e620008000000 */
[----:B------:R-:W1:Y:S05]  /*0c20*/  LDCU.U8 UR14, c[0x0][0x650] ;  /* 0x0000ca00ff0e77ac */ /* 0x000e6a0008000000 */
[----:B------:R-:W-:Y:S05]  /*0c30*/  @P0 BRA `(.L_x_8) ;  /* 0x00000000003c0947 */ /* 0x000fea0003800000 */
[----:B------:R-:W-:-:S05]  /*0c40*/  IMAD.MOV.U32 R3, RZ, RZ, -0x4 ;  /* 0xfffffffcff037424 */ /* 0x000fca00078e00ff */
[----:B------:R-:W-:-:S05]  /*0c50*/  VIADDMNMX.U32 R3, R0, R3, 0x3, PT ;  /* 0x0000000300037446 */ /* 0x000fca0003800003 */
[----:B------:R-:W-:-:S04]  /*0c60*/  IMAD.SHL.U32 R3, R3, 0x4, RZ ;  /* 0x0000000403037824 */ /* 0x000fc800078e00ff */
[----:B------:R-:W5:Y:S02]  /*0c70*/  LDC R4, c[0x2][R3] ;  /* 0x0080000003047b82 */ /* 0x000f640000000800 */
[----:B-----5:R-:W-:-:S04]  /*0c80*/  SHF.R.S32.HI R5, RZ, 0x1f, R4 ;  /* 0x0000001fff057819 */ /* 0x020fc80000011404 */
.L_x_149:
[----:B-1234-:R-:W-:Y:S05]  /*0c90*/  BRX R4 -0xca0                                                                                                                                                                                                      (*"BRANCH_TARGETS .L_x_150,.L_x_151,.L_x_152,.L_x_10"*) ;  /* 0xfffffff004d87949 */ /* 0x01efea000383ffff */
.L_x_152:
[----:B------:R-:W-:-:S08]  /*0ca0*/  NOP ;  /* 0x0000000000007918 */ /* 0x000fd00000000000 */
[----:B------:R-:W1:-:S00]  /*0cb0*/  USETMAXREG.DEALLOC.CTAPOOL 0x30 ;  /* 0x00000030000079c8 */ /* 0x000e4000080e0500 */
[----:B-1----:R-:W-:Y:S05]  /*0cc0*/  BRA `(.L_x_9) ;  /* 0x0000003800507947 */ /* 0x002fea0003800000 */
.L_x_151:
[----:B------:R-:W-:-:S08]  /*0cd0*/  NOP ;  /* 0x0000000000007918 */ /* 0x000fd00000000000 */
[----:B------:R-:W1:-:S00]  /*0ce0*/  USETMAXREG.DEALLOC.CTAPOOL 0x30 ;  /* 0x00000030000079c8 */ /* 0x000e4000080e0500 */
[----:B-1----:R-:W-:Y:S05]  /*0cf0*/  BRA `(.L_x_9) ;  /* 0x0000003800447947 */ /* 0x002fea0003800000 */
.L_x_150:
[----:B------:R-:W-:-:S08]  /*0d00*/  NOP ;  /* 0x0000000000007918 */ /* 0x000fd00000000000 */
[----:B------:R-:W1:-:S00]  /*0d10*/  USETMAXREG.DEALLOC.CTAPOOL 0x30 ;  /* 0x00000030000079c8 */ /* 0x000e4000080e0500 */
[----:B-1----:R-:W-:Y:S05]  /*0d20*/  BRA `(.L_x_9) ;  /* 0x0000003800387947 */ /* 0x002fea0003800000 */
.L_x_8:
[----:B------:R-:W-:-:S05]  /*0d30*/  IMAD.MOV.U32 R3, RZ, RZ, -0x7 ;  /* 0xfffffff9ff037424 */ /* 0x000fca00078e00ff */
[----:B------:R-:W-:-:S05]  /*0d40*/  VIADDMNMX.U32 R3, R0, R3, 0x8, PT ;  /* 0x0000000800037446 */ /* 0x000fca0003800003 */
[----:B------:R-:W-:-:S04]  /*0d50*/  IMAD.SHL.U32 R3, R3, 0x4, RZ ;  /* 0x0000000403037824 */ /* 0x000fc800078e00ff */
[----:B------:R-:W5:Y:S02]  /*0d60*/  LDC R4, c[0x2][R3+0x10] ;  /* 0x0080040003047b82 */ /* 0x000f640000000800 */
[----:B-----5:R-:W-:-:S04]  /*0d70*/  SHF.R.S32.HI R5, RZ, 0x1f, R4 ;  /* 0x0000001fff057819 */ /* 0x020fc80000011404 */
.L_x_154:
[----:B-1234-:R-:W-:Y:S05]  /*0d80*/  BRX R4 -0xd90                                                                                                                                                                                                      (*"BRANCH_TARGETS .L_x_155,.L_x_156,.L_x_162"*) ;  /* 0xfffffff0049c7949 */ /* 0x01efea000383ffff */
.L_x_156:
[----:B------:R-:W-:-:S13]  /*0d90*/  ISETP.NE.AND P0, PT, R0, 0xf, PT ;  /* 0x0000000f0000780c */ /* 0x000fda0003f05270 */
[----:B------:R-:W-:Y:S05]  /*0da0*/  @P0 BRA `(.L_x_10) ;  /* 0x0000001c00080947 */ /* 0x000fea0003800000 */
[----:B------:R-:W-:-:S08]  /*0db0*/  NOP ;  /* 0x0000000000007918 */ /* 0x000fd00000000000 */
[----:B------:R-:W1:-:S00]  /*0dc0*/  USETMAXREG.DEALLOC.CTAPOOL 0x30 ;  /* 0x00000030000079c8 */ /* 0x000e4000080e0500 */
[----:B-1----:R-:W-:Y:S05]  /*0dd0*/  BRA `(.L_x_9) ;  /* 0x00000038000c7947 */ /* 0x002fea0003800000 */
.L_x_155:
[----:B------:R-:W-:-:S08]  /*0de0*/  NOP ;  /* 0x0000000000007918 */ /* 0x000fd00000000000 */
[----:B------:R-:W1:-:S00]  /*0df0*/  USETMAXREG.DEALLOC.CTAPOOL 0x30 ;  /* 0x00000030000079c8 */ /* 0x000e4000080e0500 */
[----:B-1----:R-:W-:Y:S05]  /*0e00*/  BRA `(.L_x_9) ;  /* 0x0000003800007947 */ /* 0x002fea0003800000 */
.L_x_162:
[----:B------:R-:W-:-:S08]  /*0e10*/  NOP ;  /* 0x0000000000007918 */ /* 0x000fd00000000000 */
[----:B------:R-:W1:-:S00]  /*0e20*/  USETMAXREG.DEALLOC.CTAPOOL 0x30 ;  /* 0x00000030000079c8 */ /* 0x000e4000080e0500 */
[----:B------:R-:W2:Y:S01]  /*0e30*/  LDCU UR8, c[0x0][0x640] ;  /* 0x0000c800ff0877ac */ /* 0x000ea20008000800 */
[----:B-1----:R-:W-:Y:S01]  /*0e40*/  HFMA2 R6, -RZ, RZ, 0, 5.9604644775390625e-08 ;  /* 0x00000001ff067431 */ /* 0x002fe200000001ff */
[----:B------:R-:W-:Y:S01]  /*0e50*/  MOV R4, 0x1 ;  /* 0x0000000100047802 */ /* 0x000fe20000000f00 */
[----:B------:R-:W1:Y:S01]  /*0e60*/  LDCU UR4, c[0x0][0x654] ;  /* 0x0000ca80ff0477ac */ /* 0x000e620008000800 */
[----:B------:R-:W3:Y:S01]  /*0e70*/  LDCU UR10, c[0x0][0x63c] ;  /* 0x0000c780ff0a77ac */ /* 0x000ee20008000800 */
[----:B------:R-:W-:Y:S01]  /*0e80*/  UMOV UR33, URZ ;  /* 0x000000ff00217c82 */ /* 0x000fe20008000000 */
[----:B--2---:R-:W-:-:S07]  /*0e90*/  UIMAD.WIDE.U32 UR8, UR46, UR8, URZ ;  /* 0x000000082e0872a5 */ /* 0x004fce000f8e00ff */
[----:B------:R-:W-:Y:S02]  /*0ea0*/  UMOV UR5, UR9 ;  /* 0x0000000900057c82 */ /* 0x000fe40008000000 */
[----:B------:R-:W-:Y:S02]  /*0eb0*/  UIADD3 UR11, UPT, UPT, -UR5, UR46, URZ ;  /* 0x0000002e050b7290 */ /* 0x000fe4000fffe1ff */
[----:B------:R-:W2:Y:S02]  /*0ec0*/  LDCU.64 UR8, c[0x0][0x630] ;  /* 0x0000c600ff0877ac */ /* 0x000ea40008000a00 */
[----:B------:R-:W-:-:S04]  /*0ed0*/  USHF.R.U32.HI UR11, URZ, UR23, UR11 ;  /* 0x00000017ff0b7299 */ /* 0x000fc8000801160b */
[----:B------:R-:W-:-:S04]  /*0ee0*/  UIADD3 UR11, UPT, UPT, UR5, UR11, URZ ;  /* 0x0000000b050b7290 */ /* 0x000fc8000fffe0ff */
[----:B------:R-:W-:-:S04]  /*0ef0*/  USHF.R.U32.HI UR11, URZ, UR22, UR11 ;  /* 0x00000016ff0b7299 */ /* 0x000fc8000801160b */
[----:B-1----:R-:W-:Y:S02]  /*0f00*/  UISETP.GE.AND UP0, UPT, UR11, UR4, UPT ;  /* 0x000000040b00728c */ /* 0x002fe4000bf06270 */
[----:B------:R-:W-:Y:S02]  /*0f10*/  UIADD3 UR4, UPT, UPT, -UR11, URZ, URZ ;  /* 0x000000ff0b047290 */ /* 0x000fe4000fffe1ff */
[----:B------:R-:W-:Y:S02]  /*0f20*/  USEL UR12, UR30, UR15, !UP0 ;  /* 0x0000000f1e0c7287 */ /* 0x000fe4000c000000 */
[----:B---3--:R-:W-:Y:S02]  /*0f30*/  UIMAD UR10, UR4, UR10, UR46 ;  /* 0x0000000a040a72a4 */ /* 0x008fe4000f8e022e */
[----:B------:R-:W-:Y:S02]  /*0f40*/  USEL UR4, UR31, UR14, !UP0 ;  /* 0x0000000e1f047287 */ /* 0x000fe4000c000000 */
[----:B------:R-:W-:Y:S01]  /*0f50*/  ULOP3.LUT UR12, UR12, 0xff, URZ, 0xc0, !UPT ;  /* 0x000000ff0c0c7892 */ /* 0x000fe2000f8ec0ff */
[----:B--2---:R-:W1:Y:S01]  /*0f60*/  @UP0 LDCU UR9, c[0x0][0x64c] ;  /* 0x0000c980ff0907ac */ /* 0x004e620008000800 */
[----:B------:R-:W-:Y:S01]  /*0f70*/  ULOP3.LUT UR4, UR4, 0xff, URZ, 0xc0, !UPT ;  /* 0x000000ff04047892 */ /* 0x000fe2000f8ec0ff */
[----:B------:R-:W2:Y:S01]  /*0f80*/  @UP0 LDCU UR8, c[0x0][0x648] ;  /* 0x0000c900ff0807ac */ /* 0x000ea20008000800 */
[----:B-1----:R-:W-:-:S07]  /*0f90*/  UIMAD.WIDE.U32 UR16, UR10, UR9, URZ ;  /* 0x000000090a1072a5 */ /* 0x002fce000f8e00ff */
[----:B------:R-:W-:Y:S02]  /*0fa0*/  UMOV UR9, UR17 ;  /* 0x0000001100097c82 */ /* 0x000fe40008000000 */
[----:B------:R-:W-:-:S04]  /*0fb0*/  UIADD3 UR25, UPT, UPT, UR10, -UR9, URZ ;  /* 0x800000090a197290 */ /* 0x000fc8000fffe0ff */
[----:B------:R-:W-:Y:S01]  /*0fc0*/  USHF.R.U32.HI UR25, URZ, UR4, UR25 ;  /* 0x00000004ff197299 */ /* 0x000fe20008011619 */
[----:B------:R-:W1:Y:S03]  /*0fd0*/  LDCU.64 UR4, c[0x0][0x620] ;  /* 0x0000c400ff0477ac */ /* 0x000e660008000a00 */
[----:B------:R-:W-:Y:S01]  /*0fe0*/  UIADD3 UR25, UPT, UPT, UR9, UR25, URZ ;  /* 0x0000001909197290 */ /* 0x000fe2000fffe0ff */
[----:B------:R-:W3:Y:S03]  /*0ff0*/  LDCU UR9, c[0x0][0x628] ;  /* 0x0000c500ff0977ac */ /* 0x000ee60008000800 */
[----:B------:R-:W-:-:S04]  /*1000*/  USHF.R.U32.HI UR25, URZ, UR12, UR25 ;  /* 0x0000000cff197299 */ /* 0x000fc80008011619 */
[----:B------:R-:W-:-:S04]  /*1010*/  UIADD3 UR12, UPT, UPT, -UR25, URZ, URZ ;  /* 0x000000ff190c7290 */ /* 0x000fc8000fffe1ff */
[----:B--2---:R-:W-:-:S04]  /*1020*/  UIMAD UR8, UR8, UR12, UR10 ;  /* 0x0000000c080872a4 */ /* 0x004fc8000f8e020a */
[----:B-1----:R-:W-:Y:S01]  /*1030*/  UIMAD UR11, UR11, UR4, UR8 ;  /* 0x000000040b0b72a4 */ /* 0x002fe2000f8e0208 */
[----:B------:R-:W1:Y:S03]  /*1040*/  LDCU UR4, c[0x0][0x60c] ;  /* 0x0000c180ff0477ac */ /* 0x000e660008000800 */
[----:B---3--:R-:W-:-:S04]  /*1050*/  UIMAD.WIDE.U32 UR8, UR11, UR9, URZ ;  /* 0x000000090b0872a5 */ /* 0x008fc8000f8e00ff */
[----:B------:R-:W-:-:S04]  /*1060*/  UIADD3 UR8, UPT, UPT, UR11, -UR9, URZ ;  /* 0x800000090b087290 */ /* 0x000fc8000fffe0ff */
[----:B------:R-:W-:-:S04]  /*1070*/  USHF.R.U32.HI UR8, URZ, UR39, UR8 ;  /* 0x00000027ff087299 */ /* 0x000fc80008011608 */
[----:B------:R-:W-:Y:S02]  /*1080*/  UIADD3 UR8, UPT, UPT, UR9, UR8, URZ ;  /* 0x0000000809087290 */ /* 0x000fe4000fffe0ff */
[----:B-1----:R-:W-:Y:S02]  /*1090*/  UISETP.GE.AND UP0, UPT, UR46, UR4, UPT ;  /* 0x000000042e00728c */ /* 0x002fe4000bf06270 */
[----:B------:R-:W-:-:S04]  /*10a0*/  USHF.R.U32.HI UR53, URZ, UR38, UR8 ;  /* 0x00000026ff357299 */ /* 0x000fc80008011608 */
[----:B------:R-:W-:-:S04]  /*10b0*/  UIADD3 UR52, UPT, UPT, -UR53, URZ, URZ ;  /* 0x000000ff35347290 */ /* 0x000fc8000fffe1ff */
[----:B------:R-:W-:Y:S01]  /*10c0*/  UIMAD UR52, UR52, UR5, UR11 ;  /* 0x00000005343472a4 */ /* 0x000fe2000f8e020b */
[----:B------:R-:W-:Y:S11]  /*10d0*/  BRA.U UP0, `(.L_x_11) ;  /* 0x0000000d00d87547 */ /* 0x000ff6000b800000 */
[----:B------:R-:W-:Y:S01]  /*10e0*/  UMOV UR4, 0x400 ;  /* 0x0000040000047882 */ /* 0x000fe20000000000 */
[----:B------:R-:W-:Y:S01]  /*10f0*/  MOV R4, 0x80000000 ;  /* 0x8000000000047802 */ /* 0x000fe20000000f00 */
[----:B------:R-:W-:Y:S01]  /*1100*/  ULEA UR4, UR6, UR4, 0x18 ;  /* 0x0000000406047291 */ /* 0x000fe2000f8ec0ff */
[----:B------:R-:W1:Y:S01]  /*1110*/  LDCU UR24, c[0x0][0x614] ;  /* 0x0000c280ff1877ac */ /* 0x000e620008000800 */
[----:B------:R-:W2:Y:S07]  /*1120*/  LDCU UR6, c[0x0][0x38c] ;  /* 0x00007180ff0677ac */ /* 0x000eae0008000800 */
[----:B------:R-:W3:Y:S01]  /*1130*/  SYNCS.PHASECHK.TRANS64.TRYWAIT P0, [UR4+0x118], R4 ;  /* 0x00011804ff0075a7 */ /* 0x000ee20008001104 */
[----:B------:R-:W4:Y:S01]  /*1140*/  LDCU UR29, c[0x0][0x380] ;  /* 0x00007000ff1d77ac */ /* 0x000f220008000800 */
[----:B------:R-:W-:Y:S01]  /*1150*/  UMOV UR34, 0x0 ;  /* 0x0000000000227882 */ /* 0x000fe20000000000 */
[----:B------:R-:W-:Y:S01]  /*1160*/  UMOV UR35, 0x1 ;  /* 0x0000000100237882 */ /* 0x000fe20000000000 */
[----:B------:R-:W5:Y:S01]  /*1170*/  LDCU.64 UR26, c[0x0][0x348] ;  /* 0x00006900ff1a77ac */ /* 0x000f620008000a00 */
[----:B-1----:R-:W-:Y:S01]  /*1180*/  UIADD3 UR5, UPT, UPT, -UR25, UR24, URZ ;  /* 0x0000001819057290 */ /* 0x002fe2000fffe1ff */
[----:B------:R-:W1:Y:S01]  /*1190*/  LDCU.64 UR12, c[0x0][0x348] ;  /* 0x00006900ff0c77ac */ /* 0x000e620008000a00 */
[----:B--2---:R-:W-:-:S02]  /*11a0*/  UIADD3 UR19, UPT, UPT, -UR6, URZ, URZ ;  /* 0x000000ff06137290 */ /* 0x004fc4000fffe1ff */
[----:B----4-:R-:W-:Y:S02]  /*11b0*/  UIADD3 UR29, UPT, UPT, UR6, -UR29, URZ ;  /* 0x8000001d061d7290 */ /* 0x010fe4000fffe0ff */
[----:B------:R-:W-:Y:S02]  /*11c0*/  USHF.R.S32.HI UR19, URZ, 0x1f, UR19 ;  /* 0x0000001fff137899 */ /* 0x000fe40008011413 */
[----:B------:R-:W-:Y:S02]  /*11d0*/  ULEA UR29, UR5, UR29, 0x7 ;  /* 0x0000001d051d7291 */ /* 0x000fe4000f8e38ff */
[----:B------:R-:W-:Y:S02]  /*11e0*/  UIADD3 UR9, UPT, UPT, UR6, -0x1, URZ ;  /* 0xffffffff06097890 */ /* 0x000fe4000fffe0ff */
[----:B------:R-:W-:Y:S02]  /*11f0*/  UIADD3 UR5, UPT, UPT, -UR29, URZ, URZ ;  /* 0x000000ff1d057290 */ /* 0x000fe4000fffe1ff */
[----:B------:R-:W-:-:S02]  /*1200*/  UIADD3 UR28, UPT, UPT, UR29, -0x1, URZ ;  /* 0xffffffff1d1c7890 */ /* 0x000fc4000fffe0ff */
[----:B------:R-:W-:Y:S02]  /*1210*/  UISETP.GT.AND UP3, UPT, UR6, URZ, UPT ;  /* 0x000000ff0600728c */ /* 0x000fe4000bf64270 */
[----:B------:R-:W-:Y:S02]  /*1220*/  USHF.R.S32.HI UR5, URZ, 0x1f, UR5 ;  /* 0x0000001fff057899 */ /* 0x000fe40008011405 */
[----:B------:R-:W-:Y:S02]  /*1230*/  ULEA.HI UR19, UR19, -UR6, URZ, 0x7 ;  /* 0x8000000613137291 */ /* 0x000fe4000f8f38ff */
[----:B------:R-:W-:Y:S02]  /*1240*/  USHF.R.S32.HI UR8, URZ, 0x1f, UR9 ;  /* 0x0000001fff087899 */ /* 0x000fe40008011409 */
[----:B------:R-:W-:Y:S02]  /*1250*/  USHF.R.S32.HI UR6, URZ, 0x1f, UR28 ;  /* 0x0000001fff067899 */ /* 0x000fe4000801141c */
[----:B------:R-:W-:-:S02]  /*1260*/  ULEA.HI UR5, UR5, -UR29, URZ, 0x7 ;  /* 0x8000001d05057291 */ /* 0x000fc4000f8f38ff */
[----:B------:R-:W-:Y:S02]  /*1270*/  ULEA.HI UR8, UR8, UR9, URZ, 0x7 ;  /* 0x0000000908087291 */ /* 0x000fe4000f8f38ff */
[----:B------:R-:W-:Y:S02]  /*1280*/  ULEA.HI UR28, UR6, UR28, URZ, 0x7 ;  /* 0x0000001c061c7291 */ /* 0x000fe4000f8f38ff */
[----:B------:R-:W-:Y:S02]  /*1290*/  USHF.R.S32.HI UR6, URZ, 0x7, UR5 ;  /* 0x00000007ff067899 */ /* 0x000fe40008011405 */
[----:B------:R-:W-:Y:S02]  /*12a0*/  UISETP.GT.AND UP4, UPT, UR29, URZ, UPT ;  /* 0x000000ff1d00728c */ /* 0x000fe4000bf84270 */
[----:B------:R-:W-:Y:S02]  /*12b0*/  USHF.R.S32.HI UR19, URZ, 0x7, UR19 ;  /* 0x00000007ff137899 */ /* 0x000fe40008011413 */
[----:B------:R-:W-:-:S02]  /*12c0*/  @UP3 UIMAD.WIDE UR16, UR8, 0x2000000, UR34 ;  /* 0x02000000081038a5 */ /* 0x000fc4000f8e0222 */
[----:B------:R-:W-:Y:S02]  /*12d0*/  UIADD3 UR8, UPT, UPT, -UR6, URZ, URZ ;  /* 0x000000ff06087290 */ /* 0x000fe4000fffe1ff */
[----:B------:R-:W-:Y:S02]  /*12e0*/  ULEA.HI.SX32 UR5, UR28, 0x1, 0x19 ;  /* 0x000000011c057891 */ /* 0x000fe4000f8fcaff */
[----:B------:R-:W-:Y:S01]  /*12f0*/  UIADD3 UR6, UPT, UPT, -UR19, URZ, URZ ;  /* 0x000000ff13067290 */ /* 0x000fe2000fffe1ff */
[----:B------:R-:W2:Y:S04]  /*1300*/  LDCU.64 UR10, c[0x0][0x348] ;  /* 0x00006900ff0a77ac */ /* 0x000ea80008000a00 */
[----:B------:R-:W-:Y:S02]  /*1310*/  @!UP4 UMOV UR5, UR8 ;  /* 0x000000080005cc82 */ /* 0x000fe40008000000 */
[----:B------:R-:W-:Y:S01]  /*1320*/  @UP3 UMOV UR6, UR17 ;  /* 0x0000001100063c82 */ /* 0x000fe20008000000 */
[----:B------:R-:W-:-:S02]  /*1330*/  UIADD3 UR17, UPT, UPT, UR4, 0x10, URZ ;  /* 0x0000001004117890 */ /* 0x000fc4000fffe0ff */
[----:B------:R-:W-:Y:S02]  /*1340*/  UISETP.LT.AND UP3, UPT, UR5, UR6, UPT ;  /* 0x000000060500728c */ /* 0x000fe4000bf61270 */
[----:B-----5:R-:W-:Y:S02]  /*1350*/  UIADD3 UR36, UP2, UPT, UR26, 0x100, URZ ;  /* 0x000001001a247890 */ /* 0x020fe4000ff5e0ff */
[----:B------:R-:W-:Y:S02]  /*1360*/  USEL UR6, UR5, UR6, UP3 ;  /* 0x0000000605067287 */ /* 0x000fe40009800000 */
[----:B------:R-:W-:Y:S02]  /*1370*/  ULOP3.LUT UR17, UR17, 0xfefffc10, URZ, 0xc0, !UPT ;  /* 0xfefffc1011117892 */ /* 0x000fe4000f8ec0ff */
[----:B------:R-:W-:Y:S02]  /*1380*/  USHF.L.U32 UR5, UR6, 0x7, URZ ;  /* 0x0000000706057899 */ /* 0x000fe400080006ff */
[----:B-1----:R-:W-:-:S02]  /*1390*/  UIADD3 UR34, UP1, UPT, UR12, 0x100, URZ ;  /* 0x000001000c227890 */ /* 0x002fc4000ff3e0ff */
[----:B------:R-:W-:Y:S02]  /*13a0*/  UIADD3.X UR37, UPT, UPT, URZ, UR27, URZ, UP2, !UPT ;  /* 0x0000001bff257290 */ /* 0x000fe400097fe4ff */
[----:B------:R-:W-:Y:S02]  /*13b0*/  USHF.L.U32 UR32, UR47, 0x6, URZ ;  /* 0x000000062f207899 */ /* 0x000fe400080006ff */
[----:B--2---:R-:W-:Y:S02]  /*13c0*/  UIADD3 UR28, UP0, UPT, UR10, 0x100, URZ ;  /* 0x000001000a1c7890 */ /* 0x004fe4000ff1e0ff */
[----:B------:R-:W-:Y:S02]  /*13d0*/  UIADD3 UR27, UPT, UPT, UR5, -0x80, URZ ;  /* 0xffffff80051b7890 */ /* 0x000fe4000fffe0ff */
[----:B------:R-:W-:Y:S02]  /*13e0*/  UIADD3.X UR35, UPT, UPT, URZ, UR13, URZ, UP1, !UPT ;  /* 0x0000000dff237290 */ /* 0x000fe40008ffe4ff */
[----:B------:R-:W-:Y:S01]  /*13f0*/  UISETP.NE.AND UP6, UPT, UR47, URZ, UPT ;  /* 0x000000ff2f00728c */ /* 0x000fe2000bfc5270 */
[----:B------:R-:W-:Y:S01]  /*1400*/  UMOV UR18, URZ ;  /* 0x000000ff00127c82 */ /* 0x000fe20008000000 */
[----:B------:R-:W-:Y:S01]  /*1410*/  UMOV UR20, UR52 ;  /* 0x0000003400147c82 */ /* 0x000fe20008000000 */
[----:B------:R-:W-:Y:S01]  /*1420*/  UMOV UR21, UR53 ;  /* 0x0000003500157c82 */ /* 0x000fe20008000000 */
[----:B------:R-:W-:-:S02]  /*1430*/  UIADD3.X UR29, UPT, UPT, URZ, UR11, URZ, UP0, !UPT ;  /* 0x0000000bff1d7290 */ /* 0x000fc400087fe4ff */
[----:B------:R-:W-:Y:S02]  /*1440*/  UIADD3 UR16, UPT, UPT, UR4, 0x6800, URZ ;  /* 0x0000680004107890 */ /* 0x000fe4000fffe0ff */
[----:B------:R-:W-:Y:S02]  /*1450*/  UIADD3 UR8, UPT, UPT, UR4, 0x7000, URZ ;  /* 0x0000700004087890 */ /* 0x000fe4000fffe0ff */
[----:B------:R-:W-:Y:S02]  /*1460*/  UIADD3 UR48, UPT, UPT, UR4, 0x7800, URZ ;  /* 0x0000780004307890 */ /* 0x000fe4000fffe0ff */
[----:B------:R-:W-:Y:S01]  /*1470*/  UIADD3 UR19, UPT, UPT, UR32, UR27, URZ ;  /* 0x0000001b20137290 */ /* 0x000fe2000fffe0ff */
[----:B------:R-:W-:Y:S01]  /*1480*/  UMOV UR10, 0x20 ;  /* 0x00000020000a7882 */ /* 0x000fe20000000000 */
[----:B------:R-:W-:Y:S01]  /*1490*/  UMOV UR12, UR52 ;  /* 0x00000034000c7c82 */ /* 0x000fe20008000000 */
[----:B------:R-:W-:Y:S01]  /*14a0*/  UMOV UR13, UR53 ;  /* 0x00000035000d7c82 */ /* 0x000fe20008000000 */
[----:B------:R-:W-:Y:S01]  /*14b0*/  UMOV UR9, UR17 ;  /* 0x0000001100097c82 */ /* 0x000fe20008000000 */
[----:B---3--:R-:W-:Y:S07]  /*14c0*/  @!P0 BRA `(.L_x_12) ;  /* 0x000000cc003c8947 */ /* 0x008fee0003800000 */
.L_x_89:
[----:B------:R-:W-:Y:S05]  /*14d0*/  BRA.U UP6, `(.L_x_13) ;  /* 0x00000001060c7547 */ /* 0x000fea000b800000 */
[----:B------:R-:W-:-:S13]  /*14e0*/  ELECT P0, URZ, PT ;  /* 0x0000000000ff782f */ /* 0x000fda0003800000 */
[----:B-1----:R-:W-:-:S04]  /*14f0*/  @P0 MOV R3, 0x3000 ;  /* 0x0000300000030802 */ /* 0x002fc80000000f00 */
[----:B------:R2:W-:Y:S03]  /*1500*/  @P0 SYNCS.ARRIVE.TRANS64 RZ, [UR4+0x10], R3 ;  /* 0x00001003ffff09a7 */ /* 0x0005e60008000004 */
.L_x_13:
[----:B------:R-:W-:Y:S01]  /*1510*/  UMOV UR11, UR19 ;  /* 0x00000013000b7c82 */ /* 0x000fe20008000000 */
[----:B------:R3:W-:Y:S01]  /*1520*/  UTMALDG.4D.2CTA [UR16], [UR36], desc[URZ] ;  /* 0x0000ff10240075b4 */ /* 0x0007e20008219000 */
[----:B------:R-:W-:Y:S01]  /*1530*/  UMOV UR50, 0x40 ;  /* 0x0000004000327882 */ /* 0x000fe20000000000 */
[----:B------:R-:W-:Y:S01]  /*1540*/  UMOV UR49, UR17 ;  /* 0x0000001100317c82 */ /* 0x000fe20008000000 */
[----:B------:R-:W-:Y:S01]  /*1550*/  UMOV UR51, UR19 ;  /* 0x0000001300337c82 */ /* 0x000fe20008000000 */
[----:B------:R4:W-:Y:S01]  /*1560*/  UTMALDG.4D.2CTA [UR8], [UR34], desc[URZ] ;  /* 0x0000ff08220075b4 */ /* 0x0009e20008219000 */
[----:B------:R5:W-:Y:S01]  /*1570*/  UTMALDG.4D.2CTA [UR48], [UR28], desc[URZ] ;  /* 0x0000ff301c0075b4 */ /* 0x000be20008219000 */
[----:B------:R-:W1:Y:S01]  /*1580*/  SYNCS.PHASECHK.TRANS64.TRYWAIT P0, [UR4+0x8], R4 ;  /* 0x00000804ff0075a7 */ /* 0x000e620008001104 */
[----:B---3--:R-:W3:Y:S01]  /*1590*/  LDCU.64 UR16, c[0x0][0x348] ;  /* 0x00006900ff1077ac */ /* 0x008ee20008000a00 */
[----:B------:R-:W-:Y:S01]  /*15a0*/  ULOP3.LUT UR19, URZ, UR25, URZ, 0x33, !UPT ;  /* 0x00000019ff137292 */ /* 0x000fe2000f8e33ff */
[----:B------:R-:W-:Y:S01]  /*15b0*/  UMOV UR18, URZ ;  /* 0x000000ff00127c82 */ /* 0x000fe20008000000 */
[----:B------:R-:W-:Y:S01]  /*15c0*/  UMOV UR20, UR52 ;  /* 0x0000003400147c82 */ /* 0x000fe20008000000 */
[----:B----4-:R-:W4:Y:S01]  /*15d0*/  LDCU.64 UR8, c[0x0][0x348] ;  /* 0x00006900ff0877ac */ /* 0x010f220008000a00 */
[----:B------:R-:W-:Y:S01]  /*15e0*/  UIADD3 UR19, UPT, UPT, UR19, UR24, URZ ;  /* 0x0000001813137290 */ /* 0x000fe2000fffe0ff */
[----:B------:R-:W-:Y:S01]  /*15f0*/  UMOV UR21, UR53 ;  /* 0x0000003500157c82 */ /* 0x000fe20008000000 */
[----:B------:R-:W-:Y:S01]  /*1600*/  UMOV UR10, 0x20 ;  /* 0x00000020000a7882 */ /* 0x000fe20000000000 */
[----:B-----5:R-:W5:Y:S01]  /*1610*/  LDCU.64 UR28, c[0x0][0x348] ;  /* 0x00006900ff1c77ac */ /* 0x020f620008000a00 */
[----:B------:R-:W-:-:S02]  /*1620*/  ULEA UR19, UR19, UR47, 0x1 ;  /* 0x0000002f13137291 */ /* 0x000fc4000f8e08ff */
[----:B------:R-:W-:Y:S02]  /*1630*/  UIADD3 UR48, UPT, UPT, UR4, 0x5800, URZ ;  /* 0x0000580004307890 */ /* 0x000fe4000fffe0ff */
[----:B------:R-:W-:Y:S02]  /*1640*/  USHF.L.U32 UR19, UR19, 0x7, URZ ;  /* 0x0000000713137899 */ /* 0x000fe400080006ff */
[----:B----4-:R-:W-:Y:S02]  /*1650*/  UIADD3 UR24, UP0, UPT, UR8, 0x80, URZ ;  /* 0x0000008008187890 */ /* 0x010fe4000ff1e0ff */
[----:B------:R-:W-:Y:S02]  /*1660*/  UIADD3 UR8, UPT, UPT, UR4, 0x4800, URZ ;  /* 0x0000480004087890 */ /* 0x000fe4000fffe0ff */
[----:B------:R-:W-:Y:S01]  /*1670*/  UIADD3.X UR25, UPT, UPT, URZ, UR9, URZ, UP0, !UPT ;  /* 0x00000009ff197290 */ /* 0x000fe200087fe4ff */
[----:B------:R-:W-:Y:S01]  /*1680*/  UMOV UR12, UR52 ;  /* 0x00000034000c7c82 */ /* 0x000fe20008000000 */
[----:B------:R-:W-:Y:S01]  /*1690*/  UMOV UR13, UR53 ;  /* 0x00000035000d7c82 */ /* 0x000fe20008000000 */
[----:B-----5:R-:W-:-:S02]  /*16a0*/  UIADD3 UR34, UP2, UPT, UR28, 0x80, URZ ;  /* 0x000000801c227890 */ /* 0x020fc4000ff5e0ff */
[----:B---3--:R-:W-:Y:S02]  /*16b0*/  UIADD3 UR28, UP1, UPT, UR16, 0x80, URZ ;  /* 0x00000080101c7890 */ /* 0x008fe4000ff3e0ff */
[----:B------:R-:W-:Y:S02]  /*16c0*/  UIADD3.X UR35, UPT, UPT, URZ, UR29, URZ, UP2, !UPT ;  /* 0x0000001dff237290 */ /* 0x000fe400097fe4ff */
[----:B------:R-:W-:Y:S02]  /*16d0*/  UIADD3.X UR29, UPT, UPT, URZ, UR17, URZ, UP1, !UPT ;  /* 0x00000011ff1d7290 */ /* 0x000fe40008ffe4ff */
[----:B------:R-:W-:Y:S02]  /*16e0*/  ULOP3.LUT UR17, UR4, 0xfefffc00, URZ, 0xc0, !UPT ;  /* 0xfefffc0004117892 */ /* 0x000fe4000f8ec0ff */
[----:B------:R-:W-:Y:S01]  /*16f0*/  UIADD3 UR16, UPT, UPT, UR4, 0x3800, URZ ;  /* 0x0000380004107890 */ /* 0x000fe2000fffe0ff */
[----:B------:R-:W-:-:S04]  /*1700*/  UMOV UR11, UR19 ;  /* 0x00000013000b7c82 */ /* 0x000fc80008000000 */
[----:B------:R-:W-:Y:S01]  /*1710*/  UMOV UR9, UR17 ;  /* 0x0000001100097c82 */ /* 0x000fe20008000000 */
[----:B-1----:R-:W-:Y:S05]  /*1720*/  @!P0 BRA `(.L_x_14) ;  /* 0x000000c800c48947 */ /* 0x002fea0003800000 */
.L_x_91:
[----:B------:R-:W-:Y:S05]  /*1730*/  BRA.U UP6, `(.L_x_15) ;  /* 0x00000001060c7547 */ /* 0x000fea000b800000 */
[----:B------:R-:W-:-:S13]  /*1740*/  ELECT P0, URZ, PT ;  /* 0x0000000000ff782f */ /* 0x000fda0003800000 */
[----:B-12---:R-:W-:-:S04]  /*1750*/  @P0 MOV R3, 0x6000 ;  /* 0x0000600000030802 */ /* 0x006fc80000000f00 */
[----:B------:R3:W-:Y:S03]  /*1760*/  @P0 SYNCS.ARRIVE.TRANS64 RZ, [UR4], R3 ;  /* 0x00000003ffff09a7 */ /* 0x0007e60008000004 */
.L_x_15:
[----:B------:R4:W-:Y:S01]  /*1770*/  UTMALDG.4D.2CTA [UR16], [UR34], desc[URZ] ;  /* 0x0000ff10220075b4 */ /* 0x0009e20008219000 */
[----:B------:R-:W-:Y:S01]  /*1780*/  UMOV UR50, 0x40 ;  /* 0x0000004000327882 */ /* 0x000fe20000000000 */
[----:B------:R-:W-:Y:S01]  /*1790*/  UMOV UR49, UR17 ;  /* 0x0000001100317c82 */ /* 0x000fe20008000000 */
[----:B------:R-:W-:Y:S01]  /*17a0*/  UMOV UR51, UR19 ;  /* 0x0000001300337c82 */ /* 0x000fe20008000000 */
[----:B------:R-:W5:Y:S01]  /*17b0*/  LDCU.64 UR36, c[0x0][0x348] ;  /* 0x00006900ff2477ac */ /* 0x000f620008000a00 */
[----:B------:R1:W-:Y:S01]  /*17c0*/  UTMALDG.4D.2CTA [UR8], [UR28], desc[URZ] ;  /* 0x0000ff081c0075b4 */ /* 0x0003e20008219000 */
[----:B------:R-:W-:Y:S01]  /*17d0*/  UIMAD UR26, UR47, 0x30, URZ ;  /* 0x000000302f1a78a4 */ /* 0x000fe2000f8e02ff */
[----:B------:R2:W-:Y:S01]  /*17e0*/  UTMALDG.4D.2CTA [UR48], [UR24], desc[URZ] ;  /* 0x0000ff30180075b4 */ /* 0x0005e20008219000 */
[----:B------:R-:W3:Y:S01]  /*17f0*/  SYNCS.PHASECHK.TRANS64.TRYWAIT P0, [UR4+0x120], R4 ;  /* 0x00012004ff0075a7 */ /* 0x000ee20008001104 */
[----:B-----5:R-:W-:-:S04]  /*1800*/  UIADD3 UR36, UP2, UPT, UR36, 0x180, URZ ;  /* 0x0000018024247890 */ /* 0x020fc8000ff5e0ff */
[----:B------:R-:W-:Y:S01]  /*1810*/  UIADD3.X UR37, UPT, UPT, URZ, UR37, URZ, UP2, !UPT ;  /* 0x00000025ff257290 */ /* 0x000fe200097fe4ff */
[----:B----4-:R-:W4:Y:S01]  /*1820*/  LDCU.64 UR16, c[0x0][0x348] ;  /* 0x00006900ff1077ac */ /* 0x010f220008000a00 */
[----:B------:R-:W-:Y:S01]  /*1830*/  UMOV UR20, UR52 ;  /* 0x0000003400147c82 */ /* 0x000fe20008000000 */
[----:B------:R-:W-:Y:S01]  /*1840*/  UMOV UR21, UR53 ;  /* 0x0000003500157c82 */ /* 0x000fe20008000000 */
[----:B------:R-:W-:Y:S01]  /*1850*/  UIADD3 UR18, UPT, UPT, UR26, 0x10, URZ ;  /* 0x000000101a127890 */ /* 0x000fe2000fffe0ff */
[----:B-1----:R-:W1:Y:S01]  /*1860*/  LDCU.64 UR12, c[0x0][0x348] ;  /* 0x00006900ff0c77ac */ /* 0x002e620008000a00 */
[----:B------:R-:W-:Y:S01]  /*1870*/  UMOV UR28, UR52 ;  /* 0x00000034001c7c82 */ /* 0x000fe20008000000 */
[----:B------:R-:W-:Y:S01]  /*1880*/  UMOV UR29, UR53 ;  /* 0x00000035001d7c82 */ /* 0x000fe20008000000 */
[----:B------:R-:W-:Y:S02]  /*1890*/  UIADD3 UR10, UPT, UPT, UR26, 0x20, URZ ;  /* 0x000000201a0a7890 */ /* 0x000fe4000fffe0ff */
[----:B--2---:R-:W-:-:S02]  /*18a0*/  UIADD3 UR25, UPT, UPT, UR4, 0x18, URZ ;  /* 0x0000001804197890 */ /* 0x004fc4000fffe0ff */
[----:B----4-:R-:W-:Y:S02]  /*18b0*/  UIADD3 UR34, UP1, UPT, UR16, 0x180, URZ ;  /* 0x0000018010227890 */ /* 0x010fe4000ff3e0ff */
[----:B------:R-:W-:Y:S02]  /*18c0*/  ULOP3.LUT UR25, UR25, 0xfefffc18, URZ, 0xc0, !UPT ;  /* 0xfefffc1819197892 */ /* 0x000fe4000f8ec0ff */
[----:B------:R-:W-:Y:S02]  /*18d0*/  UIADD3.X UR35, UPT, UPT, URZ, UR17, URZ, UP1, !UPT ;  /* 0x00000011ff237290 */ /* 0x000fe40008ffe4ff */
[----:B------:R-:W-:Y:S02]  /*18e0*/  UIADD3 UR24, UPT, UPT, UR4, 0x8000, URZ ;  /* 0x0000800004187890 */ /* 0x000fe4000fffe0ff */
[----:B-1----:R-:W-:Y:S02]  /*18f0*/  UIADD3 UR8, UP0, UPT, UR12, 0x180, URZ ;  /* 0x000001800c087890 */ /* 0x002fe4000ff1e0ff */
[----:B------:R-:W-:-:S02]  /*1900*/  UIADD3 UR16, UPT, UPT, UR4, 0x8800, URZ ;  /* 0x0000880004107890 */ /* 0x000fc4000fffe0ff */
[----:B------:R-:W-:Y:S01]  /*1910*/  UIADD3 UR48, UPT, UPT, UR4, 0x9000, URZ ;  /* 0x0000900004307890 */ /* 0x000fe2000fffe0ff */
[----:B------:R-:W-:Y:S01]  /*1920*/  UMOV UR17, UR25 ;  /* 0x0000001900117c82 */ /* 0x000fe20008000000 */
[----:B------:R-:W-:Y:S01]  /*1930*/  UMOV UR19, UR27 ;  /* 0x0000001b00137c82 */ /* 0x000fe20008000000 */
[----:B---3--:R-:W-:Y:S06]  /*1940*/  @!P0 BRA `(.L_x_16) ;  /* 0x000000c8005c8947 */ /* 0x008fec0003800000 */
.L_x_93:
[----:B------:R-:W-:Y:S05]  /*1950*/  BRA.U UP6, `(.L_x_17) ;  /* 0x00000001060c7547 */ /* 0x000fea000b800000 */
[----:B------:R-:W-:-:S13]  /*1960*/  ELECT P0, URZ, PT ;  /* 0x0000000000ff782f */ /* 0x000fda0003800000 */
[----:B-1----:R-:W-:-:S04]  /*1970*/  @P0 MOV R3, 0x3000 ;  /* 0x0000300000030802 */ /* 0x002fc80000000f00 */
[----:B------:R2:W-:Y:S03]  /*1980*/  @P0 SYNCS.ARRIVE.TRANS64 RZ, [UR4+0x18], R3 ;  /* 0x00001803ffff09a7 */ /* 0x0005e60008000004 */
.L_x_17:
[----:B------:R-:W-:Y:S01]  /*1990*/  UIADD3.X UR9, UPT, UPT, URZ, UR13, URZ, UP0, !UPT ;  /* 0x0000000dff097290 */ /* 0x000fe200087fe4ff */
[----:B------:R3:W-:Y:S01]  /*19a0*/  UTMALDG.4D.2CTA [UR24], [UR36], desc[URZ] ;  /* 0x0000ff18240075b4 */ /* 0x0007e20008219000 */
[----:B------:R-:W-:Y:S01]  /*19b0*/  UMOV UR50, UR10 ;  /* 0x0000000a00327c82 */ /* 0x000fe20008000000 */
[----:B------:R-:W-:Y:S01]  /*19c0*/  UMOV UR49, UR25 ;  /* 0x0000001900317c82 */ /* 0x000fe20008000000 */
[----:B------:R-:W-:Y:S01]  /*19d0*/  UMOV UR51, UR27 ;  /* 0x0000001b00337c82 */ /* 0x000fe20008000000 */
[----:B------:R-:W-:Y:S01]  /*19e0*/  UISETP.GE.AND UP0, UPT, UR6, 0x2, UPT ;  /* 0x000000020600788c */ /* 0x000fe2000bf06270 */
[----:B------:R-:W-:Y:S01]  /*19f0*/  HFMA2 R4, -RZ, RZ, 0, 5.9604644775390625e-08 ;  /* 0x00000001ff047431 */ /* 0x000fe200000001ff */
[----:B------:R-:W-:Y:S01]  /*1a00*/  MOV R6, RZ ;  /* 0x000000ff00067202 */ /* 0x000fe20000000f00 */
[----:B------:R-:W-:Y:S01]  /*1a10*/  UMOV UR33, 0x2 ;  /* 0x0000000200217882 */ /* 0x000fe20000000000 */
[----:B------:R3:W-:Y:S01]  /*1a20*/  UTMALDG.4D.2CTA [UR16], [UR34], desc[URZ] ;  /* 0x0000ff10220075b4 */ /* 0x0007e20008219000 */
[----:B------:R3:W-:Y:S04]  /*1a30*/  UTMALDG.4D.2CTA [UR48], [UR8], desc[URZ] ;  /* 0x0000ff30080075b4 */ /* 0x0007e80008219000 */
[----:B---3--:R-:W-:Y:S05]  /*1a40*/  BRA.U !UP0, `(.L_x_11) ;  /* 0x00000005087c7547 */ /* 0x008fea000b800000 */
[----:B------:R-:W3:Y:S01]  /*1a50*/  LDCU.64 UR8, c[0x0][0x348] ;  /* 0x00006900ff0877ac */ /* 0x000ee20008000a00 */
[----:B------:R-:W-:Y:S01]  /*1a60*/  MOV R4, 0x1 ;  /* 0x0000000100047802 */ /* 0x000fe20000000f00 */
[----:B------:R-:W-:Y:S02]  /*1a70*/  ULOP3.LUT UR55, UR5, UR32, URZ, 0xfc, !UPT ;  /* 0x0000002005377292 */ /* 0x000fe4000f8efcff */
[----:B------:R-:W-:Y:S01]  /*1a80*/  UIADD3 UR56, UPT, UPT, -UR6, URZ, URZ ;  /* 0x000000ff06387290 */ /* 0x000fe2000fffe1ff */
[----:B------:R-:W-:Y:S01]  /*1a90*/  UMOV UR33, 0x2 ;  /* 0x0000000200217882 */ /* 0x000fe20000000000 */
[----:B------:R-:W-:Y:S01]  /*1aa0*/  UMOV UR50, URZ ;  /* 0x000000ff00327c82 */ /* 0x000fe20008000000 */
[----:B------:R-:W-:Y:S01]  /*1ab0*/  UMOV UR42, 0x20 ;  /* 0x00000020002a7882 */ /* 0x000fe20000000000 */
[----:B------:R-:W-:Y:S01]  /*1ac0*/  UMOV UR34, 0x40 ;  /* 0x0000004000227882 */ /* 0x000fe20000000000 */
[----:B---3--:R-:W-:Y:S02]  /*1ad0*/  UIADD3 UR58, UP0, UPT, UR8, 0x180, URZ ;  /* 0x00000180083a7890 */ /* 0x008fe4000ff1e0ff */
[----:B------:R-:W-:-:S02]  /*1ae0*/  UIADD3 UR68, UP5, UPT, UR8, 0x100, URZ ;  /* 0x0000010008447890 */ /* 0x000fc4000ffbe0ff */
[----:B------:R-:W-:Y:S02]  /*1af0*/  UIADD3 UR66, UP4, UPT, UR8, 0x100, URZ ;  /* 0x0000010008427890 */ /* 0x000fe4000ff9e0ff */
[----:B------:R-:W-:Y:S02]  /*1b00*/  UIADD3 UR64, UP3, UPT, UR8, 0x100, URZ ;  /* 0x0000010008407890 */ /* 0x000fe4000ff7e0ff */
[----:B------:R-:W-:Y:S02]  /*1b10*/  UIADD3 UR62, UP2, UPT, UR8, 0x180, URZ ;  /* 0x00000180083e7890 */ /* 0x000fe4000ff5e0ff */
[----:B------:R-:W-:Y:S02]  /*1b20*/  UIADD3 UR60, UP1, UPT, UR8, 0x180, URZ ;  /* 0x00000180083c7890 */ /* 0x000fe4000ff3e0ff */
[----:B------:R-:W-:Y:S02]  /*1b30*/  UIADD3.X UR59, UPT, UPT, URZ, UR9, URZ, UP0, !UPT ;  /* 0x00000009ff3b7290 */ /* 0x000fe400087fe4ff */
[----:B------:R-:W-:-:S02]  /*1b40*/  UIADD3.X UR69, UPT, UPT, URZ, UR9, URZ, UP5, !UPT ;  /* 0x00000009ff457290 */ /* 0x000fc4000affe4ff */
[----:B------:R-:W-:Y:S02]  /*1b50*/  UIADD3.X UR67, UPT, UPT, URZ, UR9, URZ, UP4, !UPT ;  /* 0x00000009ff437290 */ /* 0x000fe4000a7fe4ff */
[----:B------:R-:W-:Y:S02]  /*1b60*/  UIADD3.X UR65, UPT, UPT, URZ, UR9, URZ, UP3, !UPT ;  /* 0x00000009ff417290 */ /* 0x000fe40009ffe4ff */
[----:B------:R-:W-:Y:S02]  /*1b70*/  UIADD3.X UR63, UPT, UPT, URZ, UR9, URZ, UP2, !UPT ;  /* 0x00000009ff3f7290 */ /* 0x000fe400097fe4ff */
[----:B------:R-:W-:Y:S02]  /*1b80*/  UIADD3.X UR61, UPT, UPT, URZ, UR9, URZ, UP1, !UPT ;  /* 0x00000009ff3d7290 */ /* 0x000fe40008ffe4ff */
[----:B------:R-:W-:-:S11]  /*1b90*/  UISETP.NE.AND UP0, UPT, UR47, URZ, UPT ;  /* 0x000000ff2f00728c */ /* 0x000fd6000bf05270 */
.L_x_22:
[----:B------:R-:W-:Y:S01]  /*1ba0*/  ULEA UR9, UR33, UR4, 0x3 ;  /* 0x0000000421097291 */ /* 0x000fe2000f8e18ff */
[----:B------:R-:W-:Y:S01]  /*1bb0*/  SHF.L.U32 R8, R4, 0x1f, RZ ;  /* 0x0000001f04087819 */ /* 0x000fe200000006ff */
[----:B------:R-:W-:Y:S02]  /*1bc0*/  UIADD3 UR6, UPT, UPT, UR33, 0x1, URZ ;  /* 0x0000000121067890 */ /* 0x000fe4000fffe0ff */
[----:B------:R-:W-:Y:S02]  /*1bd0*/  UIMAD UR48, UR33, 0x1800, UR4 ;  /* 0x00001800213078a4 */ /* 0x000fe4000f8e0204 */
[----:B------:R-:W-:Y:S02]  /*1be0*/  UIMAD UR40, UR33, 0x1800, UR4 ;  /* 0x00001800212878a4 */ /* 0x000fe4000f8e0204 */
[----:B------:R-:W-:Y:S01]  /*1bf0*/  UIMAD UR32, UR33, 0x1800, UR4 ;  /* 0x00001800212078a4 */ /* 0x000fe2000f8e0204 */
[----:B---3--:R-:W3:Y:S01]  /*1c00*/  SYNCS.PHASECHK.TRANS64.TRYWAIT P0, [UR9+0x118], R8 ;  /* 0x00011808ff0075a7 */ /* 0x008ee20008001109 */
[----:B------:R-:W-:-:S02]  /*1c10*/  UIADD3 UR49, UPT, UPT, UR9, 0x10, URZ ;  /* 0x0000001009317890 */ /* 0x000fc4000fffe0ff */
[----:B------:R-:W-:Y:S02]  /*1c20*/  UISETP.NE.AND UP1, UPT, UR6, 0x21, UPT ;  /* 0x000000210600788c */ /* 0x000fe4000bf25270 */
[----:B------:R-:W-:Y:S02]  /*1c30*/  UIADD3 UR51, UPT, UPT, UR55, -0x100, URZ ;  /* 0xffffff0037337890 */ /* 0x000fe4000fffe0ff */
[----:B------:R-:W-:Y:S02]  /*1c40*/  UIADD3 UR48, UPT, UPT, UR48, 0x6800, URZ ;  /* 0x0000680030307890 */ /* 0x000fe4000fffe0ff */
[----:B------:R-:W-:Y:S02]  /*1c50*/  UIADD3 UR40, UPT, UPT, UR40, 0x7000, URZ ;  /* 0x0000700028287890 */ /* 0x000fe4000fffe0ff */
[----:B------:R-:W-:Y:S02]  /*1c60*/  UIADD3 UR32, UPT, UPT, UR32, 0x7800, URZ ;  /* 0x0000780020207890 */ /* 0x000fe4000fffe0ff */
[----:B------:R-:W-:-:S02]  /*1c70*/  USEL UR6, UR6, URZ, UP1 ;  /* 0x000000ff06067287 */ /* 0x000fc40008800000 */
[----:B------:R-:W-:Y:S02]  /*1c80*/  USEL UR11, URZ, 0x1, UP1 ;  /* 0x00000001ff0b7887 */ /* 0x000fe40008800000 */
[----:B------:R-:W-:Y:S01]  /*1c90*/  ULOP3.LUT UR49, UR49, 0xfefffff8, URZ, 0xc0, !UPT ;  /* 0xfefffff831317892 */ /* 0x000fe2000f8ec0ff */
[----:B------:R-:W-:Y:S01]  /*1ca0*/  UMOV UR44, UR52 ;  /* 0x00000034002c7c82 */ /* 0x000fe20008000000 */
[----:B------:R-:W-:Y:S01]  /*1cb0*/  UMOV UR45, UR53 ;  /* 0x00000035002d7c82 */ /* 0x000fe20008000000 */
[----:B------:R-:W-:Y:S01]  /*1cc0*/  UMOV UR36, UR52 ;  /* 0x0000003400247c82 */ /* 0x000fe20008000000 */
[----:B------:R-:W-:Y:S01]  /*1cd0*/  UMOV UR37, UR53 ;  /* 0x0000003500257c82 */ /* 0x000fe20008000000 */
[----:B-1-3--:R-:W-:Y:S07]  /*1ce0*/  @!P0 BRA `(.L_x_18) ;  /* 0x000000c400948947 */ /* 0x00afee0003800000 */
.L_x_95:
[----:B------:R-:W-:Y:S01]  /*1cf0*/  LOP3.LUT R4, R4, UR11, RZ, 0x3c, !PT ;  /* 0x0000000b04047c12 */ /* 0x000fe2000f8e3cff */
[----:B------:R-:W-:Y:S01]  /*1d00*/  ULEA UR8, UR6, UR4, 0x3 ;  /* 0x0000000406087291 */ /* 0x000fe2000f8e18ff */
[----:B------:R-:W-:Y:S02]  /*1d10*/  UMOV UR43, UR51 ;  /* 0x00000033002b7c82 */ /* 0x000fe40008000000 */
[----:B-1----:R-:W-:Y:S01]  /*1d20*/  SHF.L.U32 R5, R4, 0x1f, RZ ;  /* 0x0000001f04057819 */ /* 0x002fe200000006ff */
[----:B------:R-:W-:Y:S01]  /*1d30*/  UMOV UR35, UR51 ;  /* 0x0000003300237c82 */ /* 0x000fe20008000000 */
[----:B------:R-:W-:Y:S01]  /*1d40*/  UMOV UR41, UR49 ;  /* 0x0000003100297c82 */ /* 0x000fe20008000000 */
[----:B------:R-:W-:Y:S01]  /*1d50*/  UMOV UR33, UR49 ;  /* 0x0000003100217c82 */ /* 0x000fe20008000000 */
[----:B------:R-:W-:Y:S05]  /*1d60*/  BRA.U UP6, `(.L_x_19) ;  /* 0x00000001060c7547 */ /* 0x000fea000b800000 */
[----:B------:R-:W-:-:S13]  /*1d70*/  ELECT P0, URZ, PT ;  /* 0x0000000000ff782f */ /* 0x000fda0003800000 */
[----:B--2---:R-:W-:-:S04]  /*1d80*/  @P0 MOV R3, 0x3000 ;  /* 0x0000300000030802 */ /* 0x004fc80000000f00 */
[----:B------:R1:W-:Y:S03]  /*1d90*/  @P0 SYNCS.ARRIVE.TRANS64 RZ, [UR9+0x10], R3 ;  /* 0x00001003ffff09a7 */ /* 0x0003e60008000009 */
.L_x_19:
[----:B------:R3:W-:Y:S01]  /*1da0*/  UTMALDG.4D.2CTA [UR48], [UR68], desc[URZ] ;  /* 0x0000ff30440075b4 */ /* 0x0007e20008219000 */
[----:B------:R-:W-:Y:S02]  /*1db0*/  UIADD3 UR27, UPT, UPT, UR5, -0x100, URZ ;  /* 0xffffff00051b7890 */ /* 0x000fe4000fffe0ff */
[----:B------:R-:W-:Y:S01]  /*1dc0*/  UPLOP3.LUT UP6, UPT, UPT, UPT, UP0, 0x80, 0x8 ;  /* 0x000000000008789c */ /* 0x000fe20003fcf000 */
[----:B------:R3:W-:Y:S01]  /*1dd0*/  UTMALDG.4D.2CTA [UR40], [UR66], desc[URZ] ;  /* 0x0000ff28420075b4 */ /* 0x0007e20008219000 */
[----:B------:R3:W-:Y:S01]  /*1de0*/  UTMALDG.4D.2CTA [UR32], [UR64], desc[URZ] ;  /* 0x0000ff20400075b4 */ /* 0x0007e20008219000 */
[----:B------:R-:W4:Y:S02]  /*1df0*/  SYNCS.PHASECHK.TRANS64.TRYWAIT P0, [UR8+0x118], R5 ;  /* 0x00011805ff0075a7 */ /* 0x000f240008001108 */
[----:B---34-:R-:W-:Y:S06]  /*1e00*/  @!P0 BRA `(.L_x_20) ;  /* 0x000000c400688947 */ /* 0x018fec0003800000 */
.L_x_97:
[----:B------:R-:W-:Y:S05]  /*1e10*/  BRA.U UP6, `(.L_x_21) ;  /* 0x00000001060c7547 */ /* 0x000fea000b800000 */
[----:B------:R-:W-:-:S13]  /*1e20*/  ELECT P0, URZ, PT ;  /* 0x0000000000ff782f */ /* 0x000fda0003800000 */
[----:B-12---:R-:W-:-:S04]  /*1e30*/  @P0 MOV R3, 0x3000 ;  /* 0x0000300000030802 */ /* 0x006fc80000000f00 */
[----:B------:R3:W-:Y:S03]  /*1e40*/  @P0 SYNCS.ARRIVE.TRANS64 RZ, [UR8+0x10], R3 ;  /* 0x00001003ffff09a7 */ /* 0x0007e60008000008 */
.L_x_21:
[----:B------:R-:W-:Y:S02]  /*1e50*/  UIADD3 UR25, UPT, UPT, UR8, 0x10, URZ ;  /* 0x0000001008197890 */ /* 0x000fe4000fffe0ff */
[----:B------:R-:W-:Y:S02]  /*1e60*/  UIMAD UR24, UR6, 0x1800, UR4 ;  /* 0x00001800061878a4 */ /* 0x000fe4000f8e0204 */
[----:B------:R-:W-:Y:S02]  /*1e70*/  UIMAD UR16, UR6, 0x1800, UR4 ;  /* 0x00001800061078a4 */ /* 0x000fe4000f8e0204 */
[----:B------:R-:W-:Y:S02]  /*1e80*/  UIMAD UR8, UR6, 0x1800, UR4 ;  /* 0x00001800060878a4 */ /* 0x000fe4000f8e0204 */
[----:B------:R-:W-:Y:S02]  /*1e90*/  ULOP3.LUT UR25, UR25, 0xfefffff8, URZ, 0xc0, !UPT ;  /* 0xfefffff819197892 */ /* 0x000fe4000f8ec0ff */
[----:B------:R-:W-:-:S02]  /*1ea0*/  UIADD3 UR24, UPT, UPT, UR24, 0x6800, URZ ;  /* 0x0000680018187890 */ /* 0x000fc4000fffe0ff */
[----:B------:R-:W-:Y:S02]  /*1eb0*/  UIADD3 UR16, UPT, UPT, UR16, 0x7000, URZ ;  /* 0x0000700010107890 */ /* 0x000fe4000fffe0ff */
[----:B------:R-:W-:Y:S01]  /*1ec0*/  UIADD3 UR8, UPT, UPT, UR8, 0x7800, URZ ;  /* 0x0000780008087890 */ /* 0x000fe2000fffe0ff */
[----:B------:R-:W-:Y:S01]  /*1ed0*/  UMOV UR28, UR52 ;  /* 0x00000034001c7c82 */ /* 0x000fe20008000000 */
        /* <DEDUP_REMOVED lines=8> */
[----:B------:R4:W-:Y:S01]  /*1f60*/  UTMALDG.4D.2CTA [UR24], [UR62], desc[URZ] ;  /* 0x0000ff183e0075b4 */ /* 0x0009e20008219000 */
[----:B------:R-:W-:Y:S01]  /*1f70*/  UMOV UR9, UR25 ;  /* 0x0000001900097c82 */ /* 0x000fe20008000000 */
[----:B------:R-:W-:-:S02]  /*1f80*/  UIADD3 UR6, UPT, UPT, UR6, 0x1, URZ ;  /* 0x0000000106067890 */ /* 0x000fc4000fffe0ff */
[----:B------:R-:W-:Y:S02]  /*1f90*/  UIADD3 UR56, UPT, UPT, UR56, 0x1, URZ ;  /* 0x0000000138387890 */ /* 0x000fe4000fffe0ff */
[----:B------:R-:W-:Y:S01]  /*1fa0*/  UISETP.NE.AND UP1, UPT, UR6, 0x21, UPT ;  /* 0x000000210600788c */ /* 0x000fe2000bf25270 */
[----:B------:R4:W-:Y:S01]  /*1fb0*/  UTMALDG.4D.2CTA [UR16], [UR60], desc[URZ] ;  /* 0x0000ff103c0075b4 */ /* 0x0009e20008219000 */
[----:B------:R-:W-:Y:S02]  /*1fc0*/  UIADD3 UR55, UPT, UPT, UR55, -0x80, URZ ;  /* 0xffffff8037377890 */ /* 0x000fe4000fffe0ff */
[----:B------:R-:W-:Y:S02]  /*1fd0*/  USEL UR33, UR6, URZ, UP1 ;  /* 0x000000ff06217287 */ /* 0x000fe40008800000 */
[----:B------:R-:W-:Y:S02]  /*1fe0*/  USEL UR6, URZ, 0x1, UP1 ;  /* 0x00000001ff067887 */ /* 0x000fe40008800000 */
[----:B------:R-:W-:Y:S01]  /*1ff0*/  UISETP.NE.AND UP1, UPT, UR56, -0x1, UPT ;  /* 0xffffffff3800788c */ /* 0x000fe2000bf25270 */
[----:B------:R4:W-:Y:S01]  /*2000*/  UTMALDG.4D.2CTA [UR8], [UR58], desc[URZ] ;  /* 0x0000ff083a0075b4 */ /* 0x0009e20008219000 */
[----:B------:R-:W-:-:S02]  /*2010*/  UIADD3 UR5, UPT, UPT, UR5, -0x80, URZ ;  /* 0xffffff8005057890 */ /* 0x000fc4000fffe0ff */
[----:B------:R-:W-:-:S05]  /*2020*/  LOP3.LUT R4, R4, UR6, RZ, 0x3c, !PT ;  /* 0x0000000604047c12 */ /* 0x000fca000f8e3cff */
[----:B----4-:R-:W-:Y:S05]  /*2030*/  BRA.U UP1, `(.L_x_22) ;  /* 0xfffffff901d87547 */ /* 0x010fea000b83ffff */
.L_x_11:
[----:B------:R-:W-:Y:S02]  /*2040*/  UIADD3 UR4, UPT, UPT, UR33, 0x2, URZ ;  /* 0x0000000221047890 */ /* 0x000fe4000fffe0ff */
[----:B------:R-:W-:-:S04]  /*2050*/  UISETP.NE.AND UP0, UPT, UR33, 0x20, UPT ;  /* 0x000000202100788c */ /* 0x000fc8000bf05270 */
[----:B------:R-:W-:-:S04]  /*2060*/  USEL UR4, UR4, 0x1, UP0 ;  /* 0x0000000104047887 */ /* 0x000fc80008000000 */
[----:B------:R-:W-:Y:S02]  /*2070*/  UIADD3 UR21, UPT, UPT, UR4, 0x1, URZ ;  /* 0x0000000104157890 */ /* 0x000fe4000fffe0ff */
[----:B------:R-:W-:-:S04]  /*2080*/  UISETP.NE.AND UP1, UPT, UR4, 0x21, UPT ;  /* 0x000000210400788c */ /* 0x000fc8000bf25270 */
[----:B------:R-:W-:Y:S02]  /*2090*/  USEL UR21, UR21, 0x1, UP1 ;  /* 0x0000000115157887 */ /* 0x000fe40008800000 */
[----:B------:R-:W-:Y:S02]  /*20a0*/  UISETP.EQ.XOR UP1, UPT, UR33, 0x20, !UP1 ;  /* 0x000000202100788c */ /* 0x000fe4000cf22a70 */
[----:B------:R-:W-:Y:S02]  /*20b0*/  UIADD3 UR20, UPT, UPT, UR21, 0x1, URZ ;  /* 0x0000000115147890 */ /* 0x000fe4000fffe0ff */
[----:B------:R-:W-:Y:S02]  /*20c0*/  UISETP.NE.AND UP0, UPT, UR21, 0x21, UPT ;  /* 0x000000211500788c */ /* 0x000fe4000bf05270 */
[----:B------:R-:W-:Y:S02]  /*20d0*/  UISETP.EQ.XOR UP1, UPT, UR21, 0x21, UP1 ;  /* 0x000000211500788c */ /* 0x000fe40008f22a70 */
[----:B------:R-:W-:-:S04]  /*20e0*/  USEL UR20, UR20, 0x1, UP0 ;  /* 0x0000000114147887 */ /* 0x000fc80008000000 */
        /* <DEDUP_REMOVED lines=95> */
[----:B------:R-:W-:Y:S01]  /*26e0*/  USEL UR9, UR9, 0x1, UP0 ;  /* 0x0000000109097887 */ /* 0x000fe20008000000 */
[----:B------:R-:W4:Y:S03]  /*26f0*/  S2UR UR6, SR_CgaCtaId ;  /* 0x00000000000679c3 */ /* 0x000f260000008800 */
[----:B------:R-:W-:-:S02]  /*2700*/  UIADD3 UR8, UPT, UPT, UR9, 0x1, URZ ;  /* 0x0000000109087890 */ /* 0x000fc4000fffe0ff */
        /* <DEDUP_REMOVED lines=11> */
[----:B------:R-:W-:-:S03]  /*27c0*/  UMOV UR4, 0x400 ;  /* 0x0000040000047882 */ /* 0x000fc60000000000 */
[----:B------:R-:W-:Y:S02]  /*27d0*/  UIADD3 UR5, UPT, UPT, UR8, 0x1, URZ ;  /* 0x0000000108057890 */ /* 0x000fe4000fffe0ff */
[----:B------:R-:W-:Y:S02]  /*27e0*/  UISETP.NE.AND UP0, UPT, UR8, 0x21, UPT ;  /* 0x000000210800788c */ /* 0x000fe4000bf05270 */
[----:B------:R-:W-:Y:S02]  /*27f0*/  UISETP.EQ.XOR UP1, UPT, UR8, 0x21, UP1 ;  /* 0x000000210800788c */ /* 0x000fe40008f22a70 */
[----:B------:R-:W-:Y:S02]  /*2800*/  USEL UR5, UR5, 0x1, UP0 ;  /* 0x0000000105057887 */ /* 0x000fe40008000000 */
[----:B----4-:R-:W-:Y:S02]  /*2810*/  ULEA UR4, UR6, UR4, 0x18 ;  /* 0x0000000406047291 */ /* 0x010fe4000f8ec0ff */
[----:B------:R-:W-:-:S02]  /*2820*/  UISETP.EQ.XOR UP1, UPT, UR5, 0x21, UP1 ;  /* 0x000000210500788c */ /* 0x000fc40008f22a70 */
[----:B------:R-:W-:Y:S02]  /*2830*/  UISETP.NE.AND UP0, UPT, UR5, 0x21, UPT ;  /* 0x000000210500788c */ /* 0x000fe4000bf05270 */
[----:B------:R-:W-:Y:S02]  /*2840*/  USEL UR8, URZ, 0x1, !UP1 ;  /* 0x00000001ff087887 */ /* 0x000fe4000c800000 */
[----:B------:R-:W-:Y:S02]  /*2850*/  USEL UR5, UR5, URZ, UP0 ;  /* 0x000000ff05057287 */ /* 0x000fe40008000000 */
[----:B------:R-:W-:Y:S02]  /*2860*/  UISETP.NE.AND UP0, UPT, UR47, URZ, UPT ;  /* 0x000000ff2f00728c */ /* 0x000fe4000bf05270 */
[----:B------:R-:W-:Y:S01]  /*2870*/  ULEA UR5, UR5, UR4, 0x3 ;  /* 0x0000000405057291 */ /* 0x000fe2000f8e18ff */
[----:B------:R-:W-:-:S04]  /*2880*/  LOP3.LUT R4, R4, UR8, RZ, 0x3c, !PT ;  /* 0x0000000804047c12 */ /* 0x000fc8000f8e3cff */
[----:B------:R-:W-:-:S04]  /*2890*/  SHF.L.U32 R4, R4, 0x1f, RZ ;  /* 0x0000001f04047819 */ /* 0x000fc800000006ff */
[----:B------:R-:W4:Y:S02]  /*28a0*/  SYNCS.PHASECHK.TRANS64.TRYWAIT P0, [UR5+0x118], R4 ;  /* 0x00011804ff0075a7 */ /* 0x000f240008001105 */
[----:B----4-:R-:W-:Y:S05]  /*28b0*/  @!P0 BRA `(.L_x_23) ;  /* 0x000000b800dc8947 */ /* 0x010fea0003800000 */
.L_x_99:
[----:B------:R-:W-:Y:S04]  /*28c0*/  BSSY.RECONVERGENT B0, `(.L_x_10) ;  /* 0x0000010000007945 */ /* 0x000fe80003800200 */
[----:B------:R-:W-:Y:S05]  /*28d0*/  BRA.U UP0, `(.L_x_24) ;  /* 0x00000001002c7547 */ /* 0x000fea000b800000 */
[----:B------:R-:W-:Y:S02]  /*28e0*/  ELECT P0, URZ, PT ;  /* 0x0000000000ff782f */ /* 0x000fe40003800000 */
[----:B------:R-:W-:-:S11]  /*28f0*/  SHF.L.U32 R6, R6, 0x1f, RZ ;  /* 0x0000001f06067819 */ /* 0x000fd600000006ff */
[----:B-123--:R-:W-:-:S04]  /*2900*/  @P0 IMAD.MOV.U32 R3, RZ, RZ, 0x3000 ;  /* 0x00003000ff030424 */ /* 0x00efc800078e00ff */
[----:B------:R1:W-:Y:S01]  /*2910*/  @P0 SYNCS.ARRIVE.TRANS64 RZ, [UR5+0x10], R3 ;  /* 0x00001003ffff09a7 */ /* 0x0003e20008000005 */
[----:B------:R-:W2:Y:S02]  /*2920*/  SYNCS.PHASECHK.TRANS64.TRYWAIT P0, [UR4+0x8], R6 ;  /* 0x00000806ff0075a7 */ /* 0x000ea40008001104 */
[----:B-12---:R-:W-:Y:S05]  /*2930*/  @!P0 BRA `(.L_x_25) ;  /* 0x000000b800d88947 */ /* 0x006fea0003800000 */
.L_x_101:
[----:B------:R-:W-:-:S13]  /*2940*/  ELECT P0, URZ, PT ;  /* 0x0000000000ff782f */ /* 0x000fda0003800000 */
[----:B------:R-:W-:Y:S05]  /*2950*/  @!P0 BRA `(.L_x_26) ;  /* 0x0000000000188947 */ /* 0x000fea0003800000 */
[----:B-1----:R-:W-:-:S04]  /*2960*/  HFMA2 R3, -RZ, RZ, 0, 512 ;  /* 0x00006000ff037431 */ /* 0x002fc800000001ff */
[----:B------:R4:W-:Y:S01]  /*2970*/  SYNCS.ARRIVE.TRANS64 RZ, [UR4], R3 ;  /* 0x00000003ffff79a7 */ /* 0x0009e20008000004 */
[----:B------:R-:W-:Y:S05]  /*2980*/  BRA `(.L_x_26) ;  /* 0x00000000000c7947 */ /* 0x000fea0003800000 */
.L_x_24:
[----:B------:R-:W-:-:S04]  /*2990*/  SHF.L.U32 R6, R6, 0x1f, RZ ;  /* 0x0000001f06067819 */ /* 0x000fc800000006ff */
[----:B------:R-:W4:Y:S02]  /*29a0*/  SYNCS.PHASECHK.TRANS64.TRYWAIT P0, [UR4+0x8], R6 ;  /* 0x00000806ff0075a7 */ /* 0x000f240008001104 */
[----:B----4-:R-:W-:Y:S05]  /*29b0*/  @!P0 BRA `(.L_x_27) ;  /* 0x000000b800d48947 */ /* 0x010fea0003800000 */
.L_x_26:
[----:B------:R-:W-:Y:S05]  /*29c0*/  BSYNC.RECONVERGENT B0 ;  /* 0x0000000000007941 */ /* 0x000fea0003800200 */
.L_x_10:
[----:B------:R-:W-:-:S13]  /*29d0*/  ISETP.NE.AND P0, PT, R0, 0xc, PT ;  /* 0x0000000c0000780c */ /* 0x000fda0003f05270 */
[----:B------:R-:W-:Y:S05]  /*29e0*/  @P0 BRA `(.L_x_9) ;  /* 0x0000001c00080947 */ /* 0x000fea0003800000 */
[----:B------:R-:W-:Y:S01]  /*29f0*/  UMOV UR5, 0x400 ;  /* 0x0000040000057882 */ /* 0x000fe20000000000 */
[----:B------:R-:W-:Y:S01]  /*2a00*/  UMOV UR4, 0x20 ;  /* 0x0000002000047882 */ /* 0x000fe20000000000 */
[----:B------:R-:W-:Y:S02]  /*2a10*/  ULEA UR5, UR6, UR5, 0x18 ;  /* 0x0000000506057291 */ /* 0x000fe4000f8ec0ff */
[----:B------:R-:W-:-:S04]  /*2a20*/  UIADD3 UR8, UPT, UPT, -UR4, 0x100000, URZ ;  /* 0x0010000004087890 */ /* 0x000fc8000fffe1ff */
[----:B------:R-:W-:Y:S02]  /*2a30*/  USHF.L.U32 UR9, UR8, 0xb, URZ ;  /* 0x0000000b08097899 */ /* 0x000fe400080006ff */
[----:B------:R-:W-:Y:S01]  /*2a40*/  USHF.L.U32 UR8, UR8, 0x1, URZ ;  /* 0x0000000108087899 */ /* 0x000fe200080006ff */
[----:B------:R-:W-:Y:S01]  /*2a50*/  ELECT P0, URZ, PT ;  /* 0x0000000000ff782f */ /* 0x000fe20003800000 */
[----:B------:R-:W5:Y:S10]  /*2a60*/  FENCE.VIEW.ASYNC.S ;  /* 0x00000000000073c6 */ /* 0x000f740000000000 */
[----:B-----5:R5:W1:Y:S01]  /*2a70*/  SYNCS.EXCH.64 URZ, [UR5+0x290], UR8 ;  /* 0x0002900805ff75b2 */ /* 0x020a620008000100 */
[----:B------:R-:W-:Y:S01]  /*2a80*/  NOP ;  /* 0x0000000000007918 */ /* 0x000fe20000000000 */
[----:B------:R-:W2:-:S00]  /*2a90*/  USETMAXREG.DEALLOC.CTAPOOL 0x30 ;  /* 0x00000030000079c8 */ /* 0x000e8000080e0500 */
[----:B-1----:R-:W-:Y:S01]  /*2aa0*/  NOP ;  /* 0x0000000000007918 */ /* 0x002fe20000000000 */
[----:B------:R-:W-:Y:S01]  /*2ab0*/  UMOV UR4, 0x40 ;  /* 0x0000004000047882 */ /* 0x000fe20000000000 */
[----:B-----5:R-:W-:Y:S01]  /*2ac0*/  UMOV UR9, 0x400 ;  /* 0x0000040000097882 */ /* 0x020fe20000000000 */
[----:B------:R-:W-:Y:S02]  /*2ad0*/  ULEA UR4, UR6, UR4, 0x18 ;  /* 0x0000000406047291 */ /* 0x000fe4000f8ec0ff */
[----:B------:R-:W-:-:S07]  /*2ae0*/  ULEA UR9, UR6, UR9, 0x18 ;  /* 0x0000000906097291 */ /* 0x000fce000f8ec0ff */
[----:B--234-:R-:W1:Y:S02]  /*2af0*/  LDS.U8 R3, [UR4] ;  /* 0x00000004ff037984 */ /* 0x01ce640008000000 */
[----:B-1----:R-:W-:-:S13]  /*2b00*/  ISETP.NE.AND P0, PT, R3, RZ, PT ;  /* 0x000000ff0300720c */ /* 0x002fda0003f05270 */
[----:B------:R-:W-:Y:S05]  /*2b10*/  @P0 BRA `(.L_x_28) ;  /* 0x0000000400640947 */ /* 0x000fea0003800000 */
[----:B------:R-:W-:Y:S02]  /*2b20*/  ULOP3.LUT UR4, UR6, 0x1, URZ, 0xc0, !UPT ;  /* 0x0000000106047892 */ /* 0x000fe4000f8ec0ff */
[----:B------:R-:W-:Y:S02]  /*2b30*/  ULOP3.LUT UR10, UR6, 0x1, URZ, 0x3c, !UPT ;  /* 0x00000001060a7892 */ /* 0x000fe4000f8e3cff */
[----:B------:R-:W-:-:S09]  /*2b40*/  UISETP.NE.U32.AND UP1, UPT, UR4, 0x1, UPT ;  /* 0x000000010400788c */ /* 0x000fd2000bf25070 */
[----:B------:R-:W-:Y:S05]  /*2b50*/  BRA.U !UP1, `(.L_x_29) ;  /* 0x0000000109d07547 */ /* 0x000fea000b800000 */
[----:B------:R-:W-:Y:S01]  /*2b60*/  ELECT P0, URZ, PT ;  /* 0x0000000000ff782f */ /* 0x000fe20003800000 */
[----:B------:R-:W-:-:S12]  /*2b70*/  BSSY B0, `(.L_x_29) ;  /* 0x0000032000007945 */ /* 0x000fd80003800000 */
[----:B------:R-:W-:Y:S05]  /*2b80*/  @!P0 BRA `(.L_x_30) ;  /* 0x0000000000c08947 */ /* 0x000fea0003800000 */
[----:B------:R-:W-:Y:S01]  /*2b90*/  UMOV UR4, 0x10 ;  /* 0x0000001000047882 */ /* 0x000fe20000000000 */
[----:B------:R-:W-:-:S04]  /*2ba0*/  IMAD.U32 R6, RZ, RZ, UR6 ;  /* 0x00000006ff067e24 */ /* 0x000fc8000f8e00ff */
[----:B------:R-:W-:Y:S04]  /*2bb0*/  DEPBAR.LE SB1, 0x36 ;  /* 0x00009d800000791a */ /* 0x000fe80000000000 */
[----:B------:R-:W1:Y:S02]  /*2bc0*/  UTCATOMSWS.2CTA.FIND_AND_SET.ALIGN UP0, UR4, UR4 ;  /* 0x00000004000475e3 */ /* 0x000e640008200800 */
[----:B-1----:R-:W-:Y:S01]  /*2bd0*/  PLOP3.LUT P0, PT, PT, PT, UP0, 0x80, 0x8 ;  /* 0x000000000008781c */ /* 0x002fe20003f0f008 */
[----:B------:R-:W-:-:S03]  /*2be0*/  IMAD.U32 R8, RZ, RZ, UR4 ;  /* 0x00000004ff087e24 */ /* 0x000fc6000f8e00ff */
[----:B------:R-:W-:-:S04]  /*2bf0*/  SEL R3, RZ, 0xffffffff, !P0 ;  /* 0xffffffffff037807 */ /* 0x000fc80004000000 */
[----:B------:R-:W-:-:S13]  /*2c00*/  ISETP.NE.AND P0, PT, R3, RZ, PT ;  /* 0x000000ff0300720c */ /* 0x000fda0003f05270 */
[----:B------:R-:W-:Y:S05]  /*2c10*/  @P0 BRA `(.L_x_31) ;  /* 0x0000000000240947 */ /* 0x000fea0003800000 */
.L_x_32:
[----:B------:R-:W-:Y:S05]  /*2c20*/  NANOSLEEP 0x64 ;  /* 0x000000640000795d */ /* 0x000fea0003800000 */
[----:B------:R-:W-:-:S05]  /*2c30*/  UMOV UR4, 0x10 ;  /* 0x0000001000047882 */ /* 0x000fca0000000000 */
[----:B------:R-:W-:Y:S04]  /*2c40*/  DEPBAR.LE SB1, 0x36 ;  /* 0x00009d800000791a */ /* 0x000fe80000000000 */
[----:B------:R-:W1:Y:S02]  /*2c50*/  UTCATOMSWS.2CTA.FIND_AND_SET.ALIGN UP0, UR4, UR4 ;  /* 0x00000004000475e3 */ /* 0x000e640008200800 */
[----:B-1----:R-:W-:Y:S01]  /*2c60*/  PLOP3.LUT P0, PT, PT, PT, UP0, 0x80, 0x8 ;  /* 0x000000000008781c */ /* 0x002fe20003f0f008 */
[----:B------:R-:W-:-:S03]  /*2c70*/  IMAD.U32 R8, RZ, RZ, UR4 ;  /* 0x00000004ff087e24 */ /* 0x000fc6000f8e00ff */
[----:B------:R-:W-:-:S04]  /*2c80*/  SEL R3, RZ, 0xffffffff, !P0 ;  /* 0xffffffffff037807 */ /* 0x000fc80004000000 */
[----:B------:R-:W-:-:S13]  /*2c90*/  ISETP.NE.AND P0, PT, R3, RZ, PT ;  /* 0x000000ff0300720c */ /* 0x000fda0003f05270 */
[----:B------:R-:W-:Y:S05]  /*2ca0*/  @!P0 BRA `(.L_x_32) ;  /* 0xfffffffc00dc8947 */ /* 0x000fea000383ffff */
.L_x_31:
[----:B------:R-:W-:Y:S02]  /*2cb0*/  MOV R7, 0x60 ;  /* 0x0000006000077802 */ /* 0x000fe40000000f00 */
[----:B------:R-:W-:Y:S02]  /*2cc0*/  MOV R5, 0x58 ;  /* 0x0000005800057802 */ /* 0x000fe40000000f00 */
[C---:B------:R-:W-:Y:S02]  /*2cd0*/  LEA R7, R6.reuse, R7, 0x18 ;  /* 0x0000000706077211 */ /* 0x040fe400078ec0ff */
[----:B------:R-:W-:-:S03]  /*2ce0*/  LEA R6, R6, R5, 0x18 ;  /* 0x0000000506067211 */ /* 0x000fc600078ec0ff */
[----:B------:R-:W1:Y:S02]  /*2cf0*/  LDS R3, [R7] ;  /* 0x0000000007037984 */ /* 0x000e640000000800 */
[----:B-1----:R-:W-:-:S04]  /*2d00*/  IMAD.U32 R4, R3, -0x80000000, RZ ;  /* 0x8000000003047824 */ /* 0x002fc800078e00ff */
[----:B------:R-:W1:Y:S02]  /*2d10*/  SYNCS.PHASECHK.TRANS64.TRYWAIT P0, [R6+URZ], R4 ;  /* 0x00000004060075a7 */ /* 0x000e6400080011ff */
[----:B-1----:R-:W-:Y:S05]  /*2d20*/  @P0 BRA `(.L_x_33) ;  /* 0x0000000000080947 */ /* 0x002fea0003800000 */
[----:B------:R-:W1:Y:S02]  /*2d30*/  SYNCS.PHASECHK.TRANS64.TRYWAIT P0, [R6+URZ], R4 ;  /* 0x00000004060075a7 */ /* 0x000e6400080011ff */
[----:B-1----:R-:W-:Y:S05]  /*2d40*/  @!P0 BRA `(.L_x_34) ;  /* 0x000000b8000c8947 */ /* 0x002fea0003800000 */
.L_x_33:
[----:B------:R-:W-:Y:S01]  /*2d50*/  IMAD.U32 R4, RZ, RZ, UR9 ;  /* 0x00000009ff047e24 */ /* 0x000fe2000f8e00ff */
[----:B-1----:R-:W-:Y:S01]  /*2d60*/  MOV R5, UR10 ;  /* 0x0000000a00057c02 */ /* 0x002fe20008000f00 */
[----:B------:R-:W-:Y:S01]  /*2d70*/  HFMA2 R10, -RZ, RZ, 0, 5.9604644775390625e-08 ;  /* 0x00000001ff0a7431 */ /* 0x000fe200000001ff */
[----:B------:R-:W-:Y:S01]  /*2d80*/  MOV R9, 0xffff ;  /* 0x0000ffff00097802 */ /* 0x000fe20000000f00 */
[----:B------:R-:W-:Y:S02]  /*2d90*/  VIADD R4, R4, 0x298 ;  /* 0x0000029804047836 */ /* 0x000fe40000000000 */
[----:B------:R-:W-:-:S03]  /*2da0*/  IMAD.SHL.U32 R3, R8, 0x20, RZ ;  /* 0x0000002008037824 */ /* 0x000fc600078e00ff */
[C---:B------:R-:W-:Y:S02]  /*2db0*/  PRMT R4, R5.reuse, 0x654, R4 ;  /* 0x0000065405047816 */ /* 0x040fe40000000004 */
[----:B------:R-:W-:Y:S01]  /*2dc0*/  PRMT R5, R5, 0x654, R6 ;  /* 0x0000065405057816 */ /* 0x000fe20000000006 */
[----:B------:R-:W-:-:S04]  /*2dd0*/  IMAD.MOV.U32 R6, RZ, RZ, 0x4 ;  /* 0x00000004ff067424 */ /* 0x000fc800078e00ff */
[----:B------:R1:W-:Y:S01]  /*2de0*/  SYNCS.ARRIVE.TRANS64.RED RZ, [R5+URZ], R6 ;  /* 0x0000000605ff79a7 */ /* 0x0003e200080004ff */
[----:B------:R2:W-:Y:S04]  /*2df0*/  STS [UR9+0x298], R3 ;  /* 0x00029803ff007988 */ /* 0x0005e80008000809 */
[----:B------:R2:W-:Y:S01]  /*2e00*/  STAS [R4.64], R8 ;  /* 0x0000000804007dbd */ /* 0x0005e2000c0008ff */
[----:B------:R-:W-:Y:S02]  /*2e10*/  UMOV UR4, 0x50 ;  /* 0x0000005000047882 */ /* 0x000fe40000000000 */
[----:B------:R-:W-:Y:S01]  /*2e20*/  ULEA UR4, UR6, UR4, 0x18 ;  /* 0x0000000406047291 */ /* 0x000fe2000f8ec0ff */
[----:B-1----:R-:W-:Y:S01]  /*2e30*/  SHF.L.U32 R6, R9, R8, RZ ;  /* 0x0000000809067219 */ /* 0x002fe200000006ff */
[----:B------:R-:W-:-:S05]  /*2e40*/  VIADD R9, R8, 0x10 ;  /* 0x0000001008097836 */ /* 0x000fca0000000000 */
[----:B------:R-:W-:-:S04]  /*2e50*/  SHF.L.U32 R9, R10, R9, RZ ;  /* 0x000000090a097219 */ /* 0x000fc800000006ff */
[----:B------:R-:W-:-:S05]  /*2e60*/  LOP3.LUT R6, R9, R6, RZ, 0xfc, !PT ;  /* 0x0000000609067212 */ /* 0x000fca00078efcff */
[----:B------:R2:W-:Y:S04]  /*2e70*/  ATOMS.OR RZ, [UR4], R6 ;  /* 0x00000006ffff798c */ /* 0x0005e8000b000004 */
[----:B------:R2:W-:Y:S02]  /*2e80*/  ATOMS.XOR RZ, [R7], R10 ;  /* 0x0000000a07ff738c */ /* 0x0005e40003800000 */
.L_x_30:
[----:B------:R-:W-:Y:S05]  /*2e90*/  BSYNC B0 ;  /* 0x0000000000007941 */ /* 0x000fea0003800000 */
.L_x_29:
[----:B------:R-:W-:Y:S05]  /*2ea0*/  BRA.U UP1, `(.L_x_35) ;  /* 0x0000000101907547 */ /* 0x000fea000b800000 */
[----:B------:R-:W-:Y:S05]  /*2eb0*/  WARPSYNC.ALL ;  /* 0x0000000000007948 */ /* 0x000fea0003800000 */
[----:B------:R-:W-:Y:S01]  /*2ec0*/  NOP ;  /* 0x0000000000007918 */ /* 0x000fe20000000000 */
[----:B------:R-:W-:-:S13]  /*2ed0*/  ELECT P0, URZ, PT ;  /* 0x0000000000ff782f */ /* 0x000fda0003800000 */
[----:B------:R-:W-:Y:S05]  /*2ee0*/  @!P0 BRA `(.L_x_35) ;  /* 0x0000000000808947 */ /* 0x000fea0003800000 */
[----:B--2---:R-:W-:Y:S01]  /*2ef0*/  IMAD.U32 R4, RZ, RZ, UR6 ;  /* 0x00000006ff047e24 */ /* 0x004fe2000f8e00ff */
        /* <DEDUP_REMOVED lines=10> */
.L_x_36:
[----:B------:R-:W2:Y:S01]  /*2fa0*/  LDS R7, [UR9+0x298] ;  /* 0x00029809ff077984 */ /* 0x000ea20008000800 */
[----:B------:R-:W-:Y:S02]  /*2fb0*/  IMAD.MOV.U32 R8, RZ, RZ, 0xffff ;  /* 0x0000ffffff087424 */ /* 0x000fe400078e00ff */
[----:B------:R-:W-:-:S03]  /*2fc0*/  IMAD.MOV.U32 R3, RZ, RZ, 0x1 ;  /* 0x00000001ff037424 */ /* 0x000fc600078e00ff */
[----:B--2---:R-:W-:Y:S02]  /*2fd0*/  SHF.L.U32 R8, R8, R7, RZ ;  /* 0x0000000708087219 */ /* 0x004fe400000006ff */
[C---:B------:R-:W-:Y:S01]  /*2fe0*/  IADD3 R10, PT, PT, R7.reuse, 0x10, RZ ;  /* 0x00000010070a7810 */ /* 0x040fe20007ffe0ff */
[----:B------:R-:W-:-:S03]  /*2ff0*/  IMAD.SHL.U32 R7, R7, 0x20, RZ ;  /* 0x0000002007077824 */ /* 0x000fc600078e00ff */
[----:B------:R-:W-:Y:S02]  /*3000*/  SHF.L.U32 R5, R3, R10, RZ ;  /* 0x0000000a03057219 */ /* 0x000fe400000006ff */
[----:B------:R3:W-:Y:S01]  /*3010*/  STS [UR9+0x298], R7 ;  /* 0x00029807ff007988 */ /* 0x0007e20008000809 */
[----:B------:R-:W-:Y:S01]  /*3020*/  UMOV UR4, 0x50 ;  /* 0x0000005000047882 */ /* 0x000fe20000000000 */
[----:B------:R-:W-:Y:S01]  /*3030*/  LOP3.LUT R8, R5, R8, RZ, 0xfc, !PT ;  /* 0x0000000805087212 */ /* 0x000fe200078efcff */
[----:B------:R-:W-:Y:S01]  /*3040*/  ULEA UR4, UR6, UR4, 0x18 ;  /* 0x0000000406047291 */ /* 0x000fe2000f8ec0ff */
[----:B------:R-:W-:-:S04]  /*3050*/  MOV R5, UR10 ;  /* 0x0000000a00057c02 */ /* 0x000fc80008000f00 */
[----:B------:R-:W-:-:S04]  /*3060*/  PRMT R5, R5, 0x654, R4 ;  /* 0x0000065405057816 */ /* 0x000fc80000000004 */
[----:B------:R3:W-:Y:S01]  /*3070*/  ATOMS.OR RZ, [UR4], R8 ;  /* 0x00000008ffff798c */ /* 0x0007e2000b000004 */
[----:B------:R3:W-:Y:S03]  /*3080*/  SYNCS.ARRIVE.TRANS64.RED.A1T0 RZ, [R5+URZ], RZ ;  /* 0x000000ff05ff79a7 */ /* 0x0007e600081004ff */
[----:B------:R3:W-:Y:S01]  /*3090*/  ATOMS.XOR RZ, [R6], R3 ;  /* 0x0000000306ff738c */ /* 0x0007e20003800000 */
[----:B------:R-:W-:Y:S05]  /*30a0*/  BRA `(.L_x_35) ;  /* 0x0000000000107947 */ /* 0x000fea0003800000 */
.L_x_28:
[----:B------:R-:W-:Y:S02]  /*30b0*/  MOV R3, 0xffffffff ;  /* 0xffffffff00037802 */ /* 0x000fe40000000f00 */
[----:B------:R-:W-:-:S03]  /*30c0*/  MOV R4, 0x30f0 ;  /* 0x000030f000047802 */ /* 0x000fc60000000f00 */
[----:B------:R1:W-:Y:S04]  /*30d0*/  STS [UR9+0x298], R3 ;  /* 0x00029803ff007988 */ /* 0x0003e80008000809 */
[----:B-1----:R-:W-:Y:S05]  /*30e0*/  CALL.REL.NOINC `($__internal_1_$__cuda_sm10x_tcgen05_guardrail_trap_phase_invalid_during_alloc) ;  /* 0x000000bc00a87944 */ /* 0x002fea0003c00000 */
.L_x_35:
[----:B------:R-:W-:Y:S05]  /*30f0*/  WARPSYNC.ALL ;  /* 0x0000000000007948 */ /* 0x000fea0003800000 */
[----:B------:R-:W-:Y:S01]  /*3100*/  NOP ;  /* 0x0000000000007918 */ /* 0x000fe20000000000 */
[----:B------:R-:W4:Y:S01]  /*3110*/  LDCU UR12, c[0x0][0x640] ;  /* 0x0000c800ff0c77ac */ /* 0x000f220008000800 */
[----:B------:R-:W5:Y:S01]  /*3120*/  S2UR UR5, SR_CgaCtaId ;  /* 0x00000000000579c3 */ /* 0x000f620000008800 */
[----:B------:R-:W1:Y:S01]  /*3130*/  LDCU UR8, c[0x0][0x654] ;  /* 0x0000ca80ff0877ac */ /* 0x000e620008000800 */
[----:B------:R-:W-:Y:S01]  /*3140*/  UMOV UR4, 0x400 ;  /* 0x0000040000047882 */ /* 0x000fe20000000000 */
[----:B------:R-:W2:Y:S01]  /*3150*/  LDCU UR18, c[0x0][0x634] ;  /* 0x0000c680ff1277ac */ /* 0x000ea20008000800 */
[----:B----4-:R-:W-:-:S04]  /*3160*/  UIMAD.WIDE.U32 UR12, UR46, UR12, URZ ;  /* 0x0000000c2e0c72a5 */ /* 0x010fc8000f8e00ff */
[----:B------:R-:W-:Y:S02]  /*3170*/  UIADD3 UR11, UPT, UPT, -UR13, UR46, URZ ;  /* 0x0000002e0d0b7290 */ /* 0x000fe4000fffe1ff */
[----:B-----5:R-:W-:Y:S02]  /*3180*/  ULEA UR4, UR5, UR4, 0x18 ;  /* 0x0000000405047291 */ /* 0x020fe4000f8ec0ff */
[----:B------:R-:W-:Y:S02]  /*3190*/  USHF.R.U32.HI UR11, URZ, UR23, UR11 ;  /* 0x00000017ff0b7299 */ /* 0x000fe4000801160b */
[----:B------:R-:W-:Y:S02]  /*31a0*/  UIADD3 UR12, UPT, UPT, UR4, 0x3800, URZ ;  /* 0x00003800040c7890 */ /* 0x000fe4000fffe0ff */
[----:B------:R-:W-:-:S04]  /*31b0*/  UIADD3 UR11, UPT, UPT, UR13, UR11, URZ ;  /* 0x0000000b0d0b7290 */ /* 0x000fc8000fffe0ff */
[----:B------:R-:W-:-:S04]  /*31c0*/  USHF.R.U32.HI UR11, URZ, UR22, UR11 ;  /* 0x00000016ff0b7299 */ /* 0x000fc8000801160b */
[----:B-1----:R-:W-:Y:S02]  /*31d0*/  UISETP.GE.AND UP0, UPT, UR11, UR8, UPT ;  /* 0x000000080b00728c */ /* 0x002fe4000bf06270 */
[----:B------:R-:W-:Y:S01]  /*31e0*/  USHF.R.U32.HI UR8, URZ, 0x4, UR12 ;  /* 0x00000004ff087899 */ /* 0x000fe2000801160c */
[----:B------:R-:W1:Y:S03]  /*31f0*/  LDCU UR12, c[0x0][0x63c] ;  /* 0x0000c780ff0c77ac */ /* 0x000e660008000800 */
[----:B------:R-:W-:Y:S02]  /*3200*/  ULOP3.LUT UR8, UR8, 0x3fc0, URZ, 0xc0, !UPT ;  /* 0x00003fc008087892 */ /* 0x000fe4000f8ec0ff */
[----:B------:R-:W-:Y:S02]  /*3210*/  UIADD3 UR11, UPT, UPT, -UR11, URZ, URZ ;  /* 0x000000ff0b0b7290 */ /* 0x000fe4000fffe1ff */
[----:B------:R-:W-:Y:S01]  /*3220*/  ULOP3.LUT UR8, UR8, 0x10000, URZ, 0xfc, !UPT ;  /* 0x0001000008087892 */ /* 0x000fe2000f8efcff */
[----:B--2---:R-:W2:Y:S05]  /*3230*/  @UP0 LDCU UR18, c[0x0][0x64c] ;  /* 0x0000c980ff1207ac */ /* 0x004eaa0008000800 */
[----:B---3--:R-:W-:Y:S01]  /*3240*/  MOV R3, UR8 ;  /* 0x0000000800037c02 */ /* 0x008fe20008000f00 */
[----:B------:R-:W-:-:S02]  /*3250*/  USEL UR16, UR31, UR14, !UP0 ;  /* 0x0000000e1f107287 */ /* 0x000fc4000c000000 */
[----:B------:R-:W-:Y:S02]  /*3260*/  USEL UR8, UR30, UR15, !UP0 ;  /* 0x0000000f1e087287 */ /* 0x000fe4000c000000 */
[----:B-1----:R-:W-:Y:S01]  /*3270*/  UIMAD UR12, UR11, UR12, UR46 ;  /* 0x0000000c0b0c72a4 */ /* 0x002fe2000f8e022e */
[----:B------:R-:W1:Y:S01]  /*3280*/  SHFL.IDX PT, R3, R3, RZ, 0x1f ;  /* 0x00001fff03037589 */ /* 0x000e6200000e0000 */
[----:B------:R-:W3:Y:S01]  /*3290*/  LDCU UR11, c[0x0][0x60c] ;  /* 0x0000c180ff0b77ac */ /* 0x000ee20008000800 */
[----:B------:R-:W-:Y:S02]  /*32a0*/  ULOP3.LUT UR16, UR16, 0xff, URZ, 0xc0, !UPT ;  /* 0x000000ff10107892 */ /* 0x000fe4000f8ec0ff */
[----:B------:R-:W-:Y:S02]  /*32b0*/  ULOP3.LUT UR8, UR8, 0xff, URZ, 0xc0, !UPT ;  /* 0x000000ff08087892 */ /* 0x000fe4000f8ec0ff */
[----:B--2---:R-:W-:-:S07]  /*32c0*/  UIMAD.WIDE.U32 UR18, UR12, UR18, URZ ;  /* 0x000000120c1272a5 */ /* 0x004fce000f8e00ff */
[----:B------:R-:W-:Y:S02]  /*32d0*/  UMOV UR13, UR19 ;  /* 0x00000013000d7c82 */ /* 0x000fe40008000000 */
[----:B------:R-:W-:Y:S02]  /*32e0*/  UIADD3 UR12, UPT, UPT, UR12, -UR13, URZ ;  /* 0x8000000d0c0c7290 */ /* 0x000fe4000fffe0ff */
[----:B---3--:R-:W-:Y:S02]  /*32f0*/  UISETP.GE.AND UP0, UPT, UR46, UR11, UPT ;  /* 0x0000000b2e00728c */ /* 0x008fe4000bf06270 */
[----:B------:R-:W-:Y:S01]  /*3300*/  USHF.R.U32.HI UR12, URZ, UR16, UR12 ;  /* 0x00000010ff0c7299 */ /* 0x000fe2000801160c */
[----:B-1----:R-:W-:-:S03]  /*3310*/  R2UR UR48, R3 ;  /* 0x00000000033072ca */ /* 0x002fc600000e0000 */
[----:B------:R-:W-:-:S04]  /*3320*/  UIADD3 UR12, UPT, UPT, UR13, UR12, URZ ;  /* 0x0000000c0d0c7290 */ /* 0x000fc8000fffe0ff */
[----:B------:R-:W-:Y:S01]  /*3330*/  USHF.R.U32.HI UR8, URZ, UR8, UR12 ;  /* 0x00000008ff087299 */ /* 0x000fe2000801160c */
[----:B------:R-:W-:Y:S06]  /*3340*/  BAR.SYNC.DEFER_BLOCKING 0x2, 0x120 ;  /* 0x0084800000007b1d */ /* 0x000fec0000010000 */
[----:B------:R-:W1:Y:S01]  /*3350*/  LDS R12, [UR4+0x298] ;  /* 0x00029804ff0c7984 */ /* 0x000e620008000800 */
[----:B------:R-:W-:Y:S05]  /*3360*/  BRA.U UP0, `(.L_x_38) ;  /* 0x0000000d00d47547 */ /* 0x000fea000b800000 */
[----:B------:R-:W2:Y:S01]  /*3370*/  LDCU UR6, c[0x0][0x614] ;  /* 0x0000c280ff0677ac */ /* 0x000ea20008000800 */
[----:B------:R-:W3:Y:S01]  /*3380*/  LDCU UR13, c[0x0][0x38c] ;  /* 0x00007180ff0d77ac */ /* 0x000ee20008000800 */
[----:B------:R-:W4:Y:S01]  /*3390*/  LDCU UR12, c[0x0][0x380] ;  /* 0x00007000ff0c77ac */ /* 0x000f220008000800 */
[----:B------:R-:W-:Y:S01]  /*33a0*/  UMOV UR16, 0x0 ;  /* 0x0000000000107882 */ /* 0x000fe20000000000 */
[----:B------:R-:W-:Y:S01]  /*33b0*/  UMOV UR17, 0x1 ;  /* 0x0000000100117882 */ /* 0x000fe20000000000 */
[----:B--2---:R-:W-:Y:S02]  /*33c0*/  UIADD3 UR6, UPT, UPT, -UR8, UR6, URZ ;  /* 0x0000000608067290 */ /* 0x004fe4000fffe1ff */
[----:B---3--:R-:W-:Y:S02]  /*33d0*/  UIADD3 UR8, UPT, UPT, UR13, -0x1, URZ ;  /* 0xffffffff0d087890 */ /* 0x008fe4000fffe0ff */
[----:B------:R-:W-:Y:S02]  /*33e0*/  UIADD3 UR9, UPT, UPT, -UR13, URZ, URZ ;  /* 0x000000ff0d097290 */ /* 0x000fe4000fffe1ff */
[----:B----4-:R-:W-:-:S02]  /*33f0*/  UIADD3 UR12, UPT, UPT, UR13, -UR12, URZ ;  /* 0x8000000c0d0c7290 */ /* 0x010fc4000fffe0ff */
[----:B------:R-:W-:Y:S02]  /*3400*/  USHF.R.S32.HI UR9, URZ, 0x1f, UR9 ;  /* 0x0000001fff097899 */ /* 0x000fe40008011409 */
[----:B------:R-:W-:Y:S02]  /*3410*/  ULEA UR12, UR6, UR12, 0x7 ;  /* 0x0000000c060c7291 */ /* 0x000fe4000f8e38ff */
[----:B------:R-:W-:Y:S02]  /*3420*/  USHF.R.S32.HI UR6, URZ, 0x1f, UR8 ;  /* 0x0000001fff067899 */ /* 0x000fe40008011408 */
[----:B------:R-:W-:Y:S02]  /*3430*/  UIADD3 UR10, UPT, UPT, -UR12, URZ, URZ ;  /* 0x000000ff0c0a7290 */ /* 0x000fe4000fffe1ff */
[----:B------:R-:W-:Y:S02]  /*3440*/  UIADD3 UR11, UPT, UPT, UR12, -0x1, URZ ;  /* 0xffffffff0c0b7890 */ /* 0x000fe4000fffe0ff */
[----:B------:R-:W-:-:S02]  /*3450*/  USHF.R.S32.HI UR10, URZ, 0x1f, UR10 ;  /* 0x0000001fff0a7899 */ /* 0x000fc4000801140a */
[----:B------:R-:W-:Y:S02]  /*3460*/  UISETP.GT.AND UP0, UPT, UR13, URZ, UPT ;  /* 0x000000ff0d00728c */ /* 0x000fe4000bf04270 */
[----:B------:R-:W-:Y:S02]  /*3470*/  ULEA.HI UR6, UR6, UR8, URZ, 0x7 ;  /* 0x0000000806067291 */ /* 0x000fe4000f8f38ff */
[----:B------:R-:W-:Y:S02]  /*3480*/  ULEA.HI UR9, UR9, -UR13, URZ, 0x7 ;  /* 0x8000000d09097291 */ /* 0x000fe4000f8f38ff */
[----:B------:R-:W-:Y:S02]  /*3490*/  USHF.R.S32.HI UR8, URZ, 0x1f, UR11 ;  /* 0x0000001fff087899 */ /* 0x000fe4000801140b */
[----:B------:R-:W-:Y:S02]  /*34a0*/  ULEA.HI UR10, UR10, -UR12, URZ, 0x7 ;  /* 0x8000000c0a0a7291 */ /* 0x000fe4000f8f38ff */
[----:B------:R-:W-:-:S02]  /*34b0*/  UISETP.GT.AND UP1, UPT, UR12, URZ, UPT ;  /* 0x000000ff0c00728c */ /* 0x000fc4000bf24270 */
[----:B------:R-:W-:Y:S02]  /*34c0*/  USHF.R.S32.HI UR9, URZ, 0x7, UR9 ;  /* 0x00000007ff097899 */ /* 0x000fe40008011409 */
[----:B------:R-:W-:Y:S02]  /*34d0*/  ULEA.HI UR8, UR8, UR11, URZ, 0x7 ;  /* 0x0000000b08087291 */ /* 0x000fe4000f8f38ff */
[----:B------:R-:W-:Y:S02]  /*34e0*/  USHF.R.S32.HI UR10, URZ, 0x7, UR10 ;  /* 0x00000007ff0a7899 */ /* 0x000fe4000801140a */
[----:B------:R-:W-:Y:S02]  /*34f0*/  @UP0 UIMAD.WIDE UR18, UR6, 0x2000000, UR16 ;  /* 0x02000000061208a5 */ /* 0x000fe4000f8e0210 */
[----:B------:R-:W-:Y:S02]  /*3500*/  ULEA.HI.SX32 UR8, UR8, 0x1, 0x19 ;  /* 0x0000000108087891 */ /* 0x000fe4000f8fcaff */
[----:B------:R-:W-:-:S02]  /*3510*/  UIADD3 UR10, UPT, UPT, -UR10, URZ, URZ ;  /* 0x000000ff0a0a7290 */ /* 0x000fc4000fffe1ff */
[----:B------:R-:W-:-:S05]  /*3520*/  UIADD3 UR9, UPT, UPT, -UR9, URZ, URZ ;  /* 0x000000ff09097290 */ /* 0x000fca000fffe1ff */
[----:B------:R-:W-:Y:S02]  /*3530*/  @!UP1 UMOV UR8, UR10 ;  /* 0x0000000a00089c82 */ /* 0x000fe40008000000 */
[----:B------:R-:W-:Y:S02]  /*3540*/  @UP0 UMOV UR9, UR19 ;  /* 0x0000001300090c82 */ /* 0x000fe40008000000 */
[----:B------:R-:W-:-:S04]  /*3550*/  UISETP.LT.AND UP0, UPT, UR8, UR9, UPT ;  /* 0x000000090800728c */ /* 0x000fc8000bf01270 */
[----:B------:R-:W-:Y:S02]  /*3560*/  USEL UR10, UR8, UR9, UP0 ;  /* 0x00000009080a7287 */ /* 0x000fe40008000000 */
[----:B------:R-:W-:-:S09]  /*3570*/  UISETP.NE.AND UP0, UPT, UR47, URZ, UPT ;  /* 0x000000ff2f00728c */ /* 0x000fd2000bf05270 */
[----:B------:R-:W-:Y:S05]  /*3580*/  BRA.U UP0, `(.L_x_38) ;  /* 0x0000000d004c7547 */ /* 0x000fea000b800000 */
[----:B------:R-:W2:Y:S02]  /*3590*/  SYNCS.PHASECHK.TRANS64.TRYWAIT P0, [UR4], RZ ;  /* 0x000000ffff0075a7 */ /* 0x000ea40008001104 */
[----:B--2---:R-:W-:Y:S05]  /*35a0*/  @!P0 BRA `(.L_x_39) ;  /* 0x000000b000248947 */ /* 0x004fea0003800000 */
.L_x_106:
[----:B------:R-:W3:Y:S01]  /*35b0*/  SYNCS.PHASECHK.TRANS64.TRYWAIT P0, [UR4+0x10], RZ ;  /* 0x000010ffff0075a7 */ /* 0x000ee20008001104 */
[----:B------:R-:W-:Y:S01]  /*35c0*/  UIADD3 UR32, UPT, UPT, UR4, 0x6800, URZ ;  /* 0x0000680004207890 */ /* 0x000fe2000fffe0ff */
[----:B--2---:R-:W-:Y:S01]  /*35d0*/  IMAD.MOV.U32 R3, RZ, RZ, RZ ;  /* 0x000000ffff037224 */ /* 0x004fe200078e00ff */
[----:B------:R-:W-:Y:S01]  /*35e0*/  UIADD3 UR44, UPT, UPT, UR48, 0x100, URZ ;  /* 0x00000100302c7890 */ /* 0x000fe2000fffe0ff */
[----:B------:R-:W-:Y:S01]  /*35f0*/  IMAD.MOV.U32 R4, RZ, RZ, RZ ;  /* 0x000000ffff047224 */ /* 0x000fe200078e00ff */
[----:B------:R-:W-:Y:S02]  /*3600*/  USHF.R.U32.HI UR32, URZ, 0x4, UR32 ;  /* 0x00000004ff207899 */ /* 0x000fe40008011620 */
[----:B------:R-:W-:Y:S01]  /*3610*/  UIADD3 UR42, UPT, UPT, UR48, 0x200, URZ ;  /* 0x00000200302a7890 */ /* 0x000fe2000fffe0ff */
[C---:B------:R-:W-:Y:S01]  /*3620*/  R2UR UR11, R3.reuse ;  /* 0x00000000030b72ca */ /* 0x040fe200000e0000 */
[----:B------:R-:W-:Y:S01]  /*3630*/  ULOP3.LUT UR32, UR32, 0x3fc0, URZ, 0xc0, !UPT ;  /* 0x00003fc020207892 */ /* 0x000fe2000f8ec0ff */
[----:B------:R-:W-:Y:S01]  /*3640*/  R2UR UR9, R4 ;  /* 0x00000000040972ca */ /* 0x000fe200000e0000 */
[----:B------:R-:W-:Y:S01]  /*3650*/  UMOV UR26, 0x0 ;  /* 0x00000000001a7882 */ /* 0x000fe20000000000 */
[----:B------:R-:W-:Y:S01]  /*3660*/  UMOV UR27, 0x10200010 ;  /* 0x10200010001b7882 */ /* 0x000fe20000000000 */
[----:B------:R-:W-:Y:S01]  /*3670*/  ULOP3.LUT UR32, UR32, 0x10000, URZ, 0xfc, !UPT ;  /* 0x0001000020207892 */ /* 0x000fe2000f8efcff */
[----:B------:R-:W-:Y:S01]  /*3680*/  R2UR UR8, R3 ;  /* 0x00000000030872ca */ /* 0x000fe200000e0000 */
[----:B------:R-:W-:Y:S01]  /*3690*/  UMOV UR24, 0x0 ;  /* 0x0000000000187882 */ /* 0x000fe20000000000 */
[----:B------:R-:W-:Y:S01]  /*36a0*/  UMOV UR25, 0x10200010 ;  /* 0x1020001000197882 */ /* 0x000fe20000000000 */
[----:B------:R-:W-:Y:S01]  /*36b0*/  UMOV UR18, 0x0 ;  /* 0x0000000000127882 */ /* 0x000fe20000000000 */
[----:B------:R-:W-:Y:S01]  /*36c0*/  UMOV UR19, 0x10200010 ;  /* 0x1020001000137882 */ /* 0x000fe20000000000 */
[----:B------:R-:W-:-:S02]  /*36d0*/  UIADD3 UR16, UPT, UPT, UR4, 0x220, URZ ;  /* 0x0000022004107890 */ /* 0x000fc4000fffe0ff */
[----:B------:R-:W-:Y:S02]  /*36e0*/  UIADD3 UR13, UPT, UPT, UR4, 0x118, URZ ;  /* 0x00000118040d7890 */ /* 0x000fe4000fffe0ff */
[----:B------:R-:W-:Y:S02]  /*36f0*/  ULOP3.LUT UR12, UR54, 0xffff, URZ, 0xc0, !UPT ;  /* 0x0000ffff360c7892 */ /* 0x000fe4000f8ec0ff */
[----:B------:R-:W-:Y:S01]  /*3700*/  UIADD3 UR28, UPT, UPT, UR32, 0x80, URZ ;  /* 0x00000080201c7890 */ /* 0x000fe2000fffe0ff */
[----:B------:R-:W-:Y:S01]  /*3710*/  UMOV UR49, 0xc0004010 ;  /* 0xc000401000317882 */ /* 0x000fe20000000000 */
[----:B------:R-:W-:Y:S01]  /*3720*/  UIADD3 UR34, UPT, UPT, UR32, 0x100, URZ ;  /* 0x0000010020227890 */ /* 0x000fe2000fffe0ff */
[----:B------:R-:W-:Y:S01]  /*3730*/  UMOV UR5, 0x3 ;  /* 0x0000000300057882 */ /* 0x000fe20000000000 */
[----:B------:R-:W-:Y:S01]  /*3740*/  UMOV UR45, 0xc0004010 ;  /* 0xc0004010002d7882 */ /* 0x000fe20000000000 */
[----:B------:R-:W-:Y:S01]  /*3750*/  UMOV UR43, 0xc0004010 ;  /* 0xc0004010002b7882 */ /* 0x000fe20000000000 */
[----:B------:R-:W-:Y:S01]  /*3760*/  UMOV UR33, 0xc0004010 ;  /* 0xc000401000217882 */ /* 0x000fe20000000000 */
[----:B------:R-:W-:Y:S01]  /*3770*/  UMOV UR29, 0xc0004010 ;  /* 0xc0004010001d7882 */ /* 0x000fe20000000000 */
[----:B------:R-:W-:Y:S01]  /*3780*/  UMOV UR35, 0xc0004010 ;  /* 0xc000401000237882 */ /* 0x000fe20000000000 */
[----:B---3--:R-:W-:Y:S05]  /*3790*/  @!P0 BRA `(.L_x_40) ;  /* 0x000000ac00c08947 */ /* 0x008fea0003800000 */
.L_x_108:
[----:B------:R3:W-:Y:S01]  /*37a0*/  UTCQMMA.2CTA gdesc[UR48], gdesc[UR32], tmem[UR11], tmem[UR26], idesc[UR27], !UPT ;  /* 0x00ff1a20300075ea */ /* 0x0007e2000fa0030b */
[----:B------:R3:W-:Y:S01]  /*37b0*/  UTCQMMA.2CTA gdesc[UR44], gdesc[UR28], tmem[UR9], tmem[UR24], idesc[UR25], UPT ;  /* 0x00ff181c2c0075ea */ /* 0x0007e2000ba00309 */
[----:B------:R3:W-:Y:S01]  /*37c0*/  UTCQMMA.2CTA gdesc[UR42], gdesc[UR34], tmem[UR8], tmem[UR18], idesc[UR19], UPT ;  /* 0x00ff12222a0075ea */ /* 0x0007e2000ba00308 */
[----:B------:R3:W-:Y:S01]  /*37d0*/  UTCBAR.2CTA.MULTICAST [UR16], URZ, UR5 ;  /* 0x000000ff100073e9 */ /* 0x0007e20008200805 */
[----:B------:R3:W-:Y:S01]  /*37e0*/  UTCBAR.2CTA.MULTICAST [UR13], URZ, UR12 ;  /* 0x000000ff0d0073e9 */ /* 0x0007e2000820080c */
[----:B------:R-:W-:Y:S01]  /*37f0*/  UISETP.GE.AND UP0, UPT, UR10, 0x2, UPT ;  /* 0x000000020a00788c */ /* 0x000fe2000bf06270 */
[----:B------:R-:W-:Y:S01]  /*3800*/  CS2R R10, SRZ ;  /* 0x00000000000a7805 */ /* 0x000fe2000001ff00 */
[----:B------:R-:W-:Y:S01]  /*3810*/  UMOV UR6, 0x1 ;  /* 0x0000000100067882 */ /* 0x000fe20000000000 */
[----:B------:R-:W-:-:S06]  /*3820*/  UMOV UR20, URZ ;  /* 0x000000ff00147c82 */ /* 0x000fcc0008000000 */
[----:B------:R-:W-:Y:S05]  /*3830*/  BRA.U !UP0, `(.L_x_41) ;  /* 0x0000000508ac7547 */ /* 0x000fea000b800000 */
[----:B------:R-:W-:Y:S02]  /*3840*/  CS2R R10, SRZ ;  /* 0x00000000000a7805 */ /* 0x000fe4000001ff00 */
[----:B------:R-:W-:Y:S01]  /*3850*/  CS2R R4, SRZ ;  /* 0x0000000000047805 */ /* 0x000fe2000001ff00 */
[----:B--2---:R-:W-:Y:S01]  /*3860*/  IMAD.MOV.U32 R3, RZ, RZ, RZ ;  /* 0x000000ffff037224 */ /* 0x004fe200078e00ff */
[----:B------:R-:W-:Y:S01]  /*3870*/  UIADD3 UR10, UPT, UPT, -UR10, URZ, URZ ;  /* 0x000000ff0a0a7290 */ /* 0x000fe2000fffe1ff */
[----:B------:R-:W-:Y:S01]  /*3880*/  UMOV UR6, 0x1 ;  /* 0x0000000100067882 */ /* 0x000fe20000000000 */
[----:B------:R-:W-:Y:S01]  /*3890*/  UMOV UR20, URZ ;  /* 0x000000ff00147c82 */ /* 0x000fe20008000000 */
[----:B------:R-:W-:Y:S01]  /*38a0*/  UMOV UR40, 0x0 ;  /* 0x0000000000287882 */ /* 0x000fe20000000000 */
[----:B------:R-:W-:Y:S01]  /*38b0*/  UMOV UR41, 0x10190010 ;  /* 0x1019001000297882 */ /* 0x000fe20000000000 */
[----:B------:R-:W-:Y:S01]  /*38c0*/  UMOV UR36, 0x0 ;  /* 0x0000000000247882 */ /* 0x000fe20000000000 */
[----:B------:R-:W-:Y:S01]  /*38d0*/  UMOV UR37, 0x10190010 ;  /* 0x1019001000257882 */ /* 0x000fe20000000000 */
[----:B---3--:R-:W-:Y:S01]  /*38e0*/  UMOV UR34, 0x0 ;  /* 0x0000000000227882 */ /* 0x008fe20000000000 */
[----:B------:R-:W-:Y:S01]  /*38f0*/  UMOV UR35, 0x10190010 ;  /* 0x1019001000237882 */ /* 0x000fe20000000000 */
[----:B------:R-:W-:Y:S01]  /*3900*/  UMOV UR32, 0x0 ;  /* 0x0000000000207882 */ /* 0x000fe20000000000 */
[----:B------:R-:W-:Y:S01]  /*3910*/  UMOV UR33, 0x10190010 ;  /* 0x1019001000217882 */ /* 0x000fe20000000000 */
[----:B------:R-:W-:Y:S01]  /*3920*/  ULOP3.LUT UR9, UR54, 0xffff, URZ, 0xc0, !UPT ;  /* 0x0000ffff36097892 */ /* 0x000fe2000f8ec0ff */
[----:B------:R-:W-:Y:S01]  /*3930*/  UMOV UR18, 0x0 ;  /* 0x0000000000127882 */ /* 0x000fe20000000000 */
[----:B------:R-:W-:Y:S01]  /*3940*/  UMOV UR19, 0x10200010 ;  /* 0x1020001000137882 */ /* 0x000fe20000000000 */
[----:B------:R-:W-:Y:S01]  /*3950*/  UMOV UR16, 0x0 ;  /* 0x0000000000107882 */ /* 0x000fe20000000000 */
[----:B------:R-:W-:Y:S01]  /*3960*/  UMOV UR17, 0x10200010 ;  /* 0x1020001000117882 */ /* 0x000fe20000000000 */
[----:B------:R-:W-:Y:S01]  /*3970*/  ULOP3.LUT UR8, UR54, 0xffff, URZ, 0xc0, !UPT ;  /* 0x0000ffff36087892 */ /* 0x000fe2000f8ec0ff */
[----:B------:R-:W-:Y:S01]  /*3980*/  UMOV UR12, 0x0 ;  /* 0x00000000000c7882 */ /* 0x000fe20000000000 */
[----:B------:R-:W-:-:S10]  /*3990*/  UMOV UR13, 0x10200010 ;  /* 0x10200010000d7882 */ /* 0x000fd40000000000 */
.L_x_46:
[----:B----4-:R-:W-:Y:S01]  /*39a0*/  ULEA UR11, UR6, UR4, 0x3 ;  /* 0x00000004060b7291 */ /* 0x010fe2000f8e18ff */
[----:B------:R-:W-:Y:S02]  /*39b0*/  SHF.L.U32 R15, R10, 0x1f, RZ ;  /* 0x0000001f0a0f7819 */ /* 0x000fe400000006ff */
[----:B--2---:R-:W-:Y:S06]  /*39c0*/  SHF.L.U32 R9, R11, 0x1f, RZ ;  /* 0x0000001f0b097819 */ /* 0x004fec00000006ff */
[----:B------:R-:W2:Y:S02]  /*39d0*/  SYNCS.PHASECHK.TRANS64.TRYWAIT P0, [UR11+0x10], R15 ;  /* 0x0000100fff0075a7 */ /* 0x000ea4000800110b */
[----:B--2---:R-:W-:Y:S05]  /*39e0*/  @!P0 BRA `(.L_x_42) ;  /* 0x000000ac00448947 */ /* 0x004fea0003800000 */
.L_x_110:
[----:B------:R-:W-:Y:S01]  /*39f0*/  UIMAD UR5, UR6, 0x1800, UR4 ;  /* 0x00001800060578a4 */ /* 0x000fe2000f8e0204 */
[----:B------:R-:W3:Y:S01]  /*3a00*/  SYNCS.PHASECHK.TRANS64.TRYWAIT P0, [UR4+0x228], R9 ;  /* 0x00022809ff0075a7 */ /* 0x000ee20008001104 */
[----:B------:R-:W-:Y:S01]  /*3a10*/  UISETP.NE.U32.AND UP0, UPT, UR20, URZ, UPT ;  /* 0x000000ff1400728c */ /* 0x000fe2000bf05070 */
[----:B------:R-:W-:Y:S01]  /*3a20*/  IMAD.MOV.U32 R8, RZ, RZ, 0x40 ;  /* 0x00000040ff087424 */ /* 0x000fe200078e00ff */
[----:B------:R-:W-:Y:S01]  /*3a30*/  UIADD3 UR21, UPT, UPT, UR5, 0x6800, URZ ;  /* 0x0000680005157890 */ /* 0x000fe2000fffe0ff */
[----:B------:R-:W-:Y:S01]  /*3a40*/  IMAD.MOV.U32 R7, RZ, RZ, 0x100 ;  /* 0x00000100ff077424 */ /* 0x000fe200078e00ff */
[----:B------:R-:W-:Y:S01]  /*3a50*/  UMOV UR51, 0x4080 ;  /* 0x0000408000337882 */ /* 0x000fe20000000000 */
[----:B--2---:R-:W-:Y:S01]  /*3a60*/  IMAD.MOV.U32 R6, RZ, RZ, 0x48 ;  /* 0x00000048ff067424 */ /* 0x004fe200078e00ff */
[----:B------:R-:W-:Y:S01]  /*3a70*/  USHF.R.U32.HI UR21, URZ, 0x4, UR21 ;  /* 0x00000004ff157899 */ /* 0x000fe20008011615 */
[----:B------:R-:W-:Y:S01]  /*3a80*/  R2UR UR27, R8 ;  /* 0x00000000081b72ca */ /* 0x000fe200000e0000 */
[----:B------:R-:W-:Y:S01]  /*3a90*/  IMAD.MOV.U32 R8, RZ, RZ, 0x100 ;  /* 0x00000100ff087424 */ /* 0x000fe200078e00ff */
[----:B------:R-:W-:Y:S01]  /*3aa0*/  R2UR UR28, R7 ;  /* 0x00000000071c72ca */ /* 0x000fe200000e0000 */
[----:B------:R-:W-:Y:S01]  /*3ab0*/  ULOP3.LUT UR21, UR21, 0x3fc0, URZ, 0xc0, !UPT ;  /* 0x00003fc015157892 */ /* 0x000fe2000f8ec0ff */
[----:B------:R-:W-:Y:S01]  /*3ac0*/  R2UR UR25, R6 ;  /* 0x00000000061972ca */ /* 0x000fe200000e0000 */
[----:B------:R-:W-:Y:S01]  /*3ad0*/  IMAD.MOV.U32 R7, RZ, RZ, 0x50 ;  /* 0x00000050ff077424 */ /* 0x000fe200078e00ff */
[----:B------:R-:W-:Y:S01]  /*3ae0*/  R2UR UR26, R8 ;  /* 0x00000000081a72ca */ /* 0x000fe200000e0000 */
[----:B------:R-:W-:Y:S01]  /*3af0*/  ULOP3.LUT UR50, UR21, 0x80000, URZ, 0xfc, !UPT ;  /* 0x0008000015327892 */ /* 0x000fe2000f8efcff */
[----:B------:R-:W-:Y:S01]  /*3b00*/  IMAD.MOV.U32 R6, RZ, RZ, 0x100 ;  /* 0x00000100ff067424 */ /* 0x000fe200078e00ff */
[----:B------:R-:W-:Y:S01]  /*3b10*/  UMOV UR57, 0x4080 ;  /* 0x0000408000397882 */ /* 0x000fe20000000000 */
[----:B------:R-:W-:Y:S01]  /*3b20*/  R2UR UR21, R7 ;  /* 0x00000000071572ca */ /* 0x000fe200000e0000 */
[----:B------:R-:W-:Y:S02]  /*3b30*/  UIADD3 UR56, UPT, UPT, UR50, 0x20, URZ ;  /* 0x0000002032387890 */ /* 0x000fe4000fffe0ff */
[----:B------:R-:W-:Y:S01]  /*3b40*/  UIADD3 UR52, UPT, UPT, UR50, 0x40, URZ ;  /* 0x0000004032347890 */ /* 0x000fe2000fffe0ff */
[----:B------:R-:W-:Y:S01]  /*3b50*/  R2UR UR24, R6 ;  /* 0x00000000061872ca */ /* 0x000fe200000e0000 */
[----:B------:R-:W-:Y:S01]  /*3b60*/  UMOV UR53, 0x4080 ;  /* 0x0000408000357882 */ /* 0x000fe20000000000 */
[----:B------:R-:W-:Y:S02]  /*3b70*/  @!UPT UIADD3 URZ, UPT, UPT, URZ, URZ, URZ ;  /* 0x000000fffffff290 */ /* 0x000fe4000fffe0ff */
[----:B---3--:R-:W-:Y:S11]  /*3b80*/  @!P0 BRA `(.L_x_43) ;  /* 0x000000a800f88947 */ /* 0x008ff60003800000 */
.L_x_112:
[----:B------:R3:W-:Y:S01]  /*3b90*/  UTCQMMA.2CTA tmem[UR27], gdesc[UR50], tmem[UR28], tmem[UR40], idesc[UR41], UP0 ;  /* 0x00ff28321b0079ea */ /* 0x0007e2000820031c */
[----:B------:R4:W-:Y:S01]  /*3ba0*/  UTCQMMA.2CTA tmem[UR25], gdesc[UR56], tmem[UR26], tmem[UR36], idesc[UR37], UPT ;  /* 0x00ff2438190079ea */ /* 0x0009e2000ba0031a */
[----:B------:R5:W-:Y:S01]  /*3bb0*/  UTCQMMA.2CTA tmem[UR21], gdesc[UR52], tmem[UR24], tmem[UR34], idesc[UR35], UPT ;  /* 0x00ff2234150079ea */ /* 0x000be2000ba00318 */
[----:B------:R-:W2:Y:S01]  /*3bc0*/  SYNCS.PHASECHK.TRANS64.TRYWAIT P0, [UR4+0x230], R9 ;  /* 0x00023009ff0075a7 */ /* 0x000ea20008001104 */
[----:B------:R-:W-:Y:S01]  /*3bd0*/  UIADD3 UR6, UPT, UPT, UR6, 0x1, URZ ;  /* 0x0000000106067890 */ /* 0x000fe2000fffe0ff */
[----:B--2---:R-:W-:Y:S01]  /*3be0*/  IMAD.MOV.U32 R7, RZ, RZ, 0x58 ;  /* 0x00000058ff077424 */ /* 0x004fe200078e00ff */
[----:B------:R-:W-:Y:S01]  /*3bf0*/  UIADD3 UR29, UPT, UPT, UR11, 0x118, URZ ;  /* 0x000001180b1d7890 */ /* 0x000fe2000fffe0ff */
[----:B------:R-:W-:Y:S01]  /*3c00*/  IMAD.MOV.U32 R6, RZ, RZ, 0x100 ;  /* 0x00000100ff067424 */ /* 0x000fe200078e00ff */
[----:B------:R-:W-:Y:S02]  /*3c10*/  UISETP.NE.AND UP0, UPT, UR6, 0x21, UPT ;  /* 0x000000210600788c */ /* 0x000fe4000bf05270 */
[----:B------:R-:W-:Y:S02]  /*3c20*/  R2UR UR5, R7 ;  /* 0x00000000070572ca */ /* 0x000fe400000e0000 */
[----:B------:R-:W-:Y:S01]  /*3c30*/  USEL UR6, UR6, URZ, UP0 ;  /* 0x000000ff06067287 */ /* 0x000fe20008000000 */
[----:B------:R-:W-:Y:S03]  /*3c40*/  R2UR UR20, R6 ;  /* 0x00000000061472ca */ /* 0x000fe600000e0000 */
[----:B------:R-:W-:Y:S02]  /*3c50*/  ULEA UR11, UR6, UR4, 0x3 ;  /* 0x00000004060b7291 */ /* 0x000fe4000f8e18ff */
[----:B---3--:R-:W-:Y:S02]  /*3c60*/  UIADD3 UR50, UPT, UPT, UR50, 0x60, URZ ;  /* 0x0000006032327890 */ /* 0x008fe4000fffe0ff */
[----:B----4-:R-:W-:Y:S06]  /*3c70*/  USEL UR25, URZ, 0x1, UP0 ;  /* 0x00000001ff197887 */ /* 0x010fec0008000000 */
[----:B------:R-:W-:Y:S01]  /*3c80*/  LOP3.LUT R10, R10, UR25, RZ, 0x3c, !PT ;  /* 0x000000190a0a7c12 */ /* 0x000fe2000f8e3cff */
[----:B-----5:R-:W-:Y:S06]  /*3c90*/  @!P0 BRA `(.L_x_44) ;  /* 0x000000a800d08947 */ /* 0x020fec0003800000 */
.L_x_114:
[----:B--2---:R-:W-:Y:S01]  /*3ca0*/  SHF.L.U32 R9, R10, 0x1f, RZ ;  /* 0x0000001f0a097819 */ /* 0x004fe200000006ff */
[----:B------:R-:W-:Y:S02]  /*3cb0*/  UMOV UR51, 0x4080 ;  /* 0x0000408000337882 */ /* 0x000fe40000000000 */
[----:B------:R2:W-:Y:S01]  /*3cc0*/  UTCQMMA.2CTA tmem[UR5], gdesc[UR50], tmem[UR20], tmem[UR32], idesc[UR33], UPT ;  /* 0x00ff2032050079ea */ /* 0x0005e2000ba00314 */
[----:B------:R2:W-:Y:S01]  /*3cd0*/  UTCBAR.2CTA.MULTICAST [UR29], URZ, UR9 ;  /* 0x000000ff1d0073e9 */ /* 0x0005e20008200809 */
[----:B------:R-:W3:Y:S02]  /*3ce0*/  SYNCS.PHASECHK.TRANS64.TRYWAIT P0, [UR11+0x10], R9 ;  /* 0x00001009ff0075a7 */ /* 0x000ee4000800110b */
[----:B--23--:R-:W-:Y:S05]  /*3cf0*/  @!P0 BRA `(.L_x_45) ;  /* 0x000000a800d48947 */ /* 0x00cfea0003800000 */
.L_x_116:
[----:B------:R-:W-:Y:S01]  /*3d00*/  UIMAD UR5, UR6, 0x1800, UR4 ;  /* 0x00001800060578a4 */ /* 0x000fe2000f8e0204 */
[----:B------:R-:W-:Y:S01]  /*3d10*/  R2UR UR24, R5 ;  /* 0x00000000051872ca */ /* 0x000fe200000e0000 */
[----:B------:R-:W-:Y:S01]  /*3d20*/  UIADD3 UR25, UPT, UPT, UR4, 0x220, URZ ;  /* 0x0000022004197890 */ /* 0x000fe2000fffe0ff */
[----:B------:R-:W-:Y:S01]  /*3d30*/  R2UR UR21, R4 ;  /* 0x00000000041572ca */ /* 0x000fe200000e0000 */
[----:B------:R-:W-:Y:S01]  /*3d40*/  UIADD3 UR20, UPT, UPT, UR5, 0x6800, URZ ;  /* 0x0000680005147890 */ /* 0x000fe2000fffe0ff */
[----:B------:R-:W-:Y:S01]  /*3d50*/  LOP3.LUT R11, R11, 0x1, RZ, 0x3c, !PT ;  /* 0x000000010b0b7812 */ /* 0x000fe200078e3cff */
[----:B------:R-:W-:Y:S02]  /*3d60*/  UIADD3 UR26, UPT, UPT, UR11, 0x118, URZ ;  /* 0x000001180b1a7890 */ /* 0x000fe4000fffe0ff */
[----:B------:R-:W-:Y:S02]  /*3d70*/  USHF.R.U32.HI UR20, URZ, 0x4, UR20 ;  /* 0x00000004ff147899 */ /* 0x000fe40008011614 */
[----:B------:R-:W-:Y:S02]  /*3d80*/  UIADD3 UR28, UPT, UPT, UR6, 0x1, URZ ;  /* 0x00000001061c7890 */ /* 0x000fe4000fffe0ff */
[----:B------:R-:W-:Y:S02]  /*3d90*/  ULOP3.LUT UR20, UR20, 0x3fc0, URZ, 0xc0, !UPT ;  /* 0x00003fc014147892 */ /* 0x000fe4000f8ec0ff */
[----:B------:R-:W-:Y:S02]  /*3da0*/  UISETP.NE.AND UP0, UPT, UR28, 0x21, UPT ;  /* 0x000000211c00788c */ /* 0x000fe4000bf05270 */
[----:B------:R-:W-:Y:S02]  /*3db0*/  ULOP3.LUT UR56, UR20, 0x10000, URZ, 0xfc, !UPT ;  /* 0x0001000014387892 */ /* 0x000fe4000f8efcff */
[----:B------:R-:W-:Y:S01]  /*3dc0*/  UIADD3 UR10, UPT, UPT, UR10, 0x1, URZ ;  /* 0x000000010a0a7890 */ /* 0x000fe2000fffe0ff */
[----:B------:R-:W-:Y:S01]  /*3dd0*/  R2UR UR20, R3 ;  /* 0x00000000031472ca */ /* 0x000fe200000e0000 */
[----:B------:R-:W-:Y:S02]  /*3de0*/  UIADD3 UR52, UPT, UPT, UR56, 0x80, URZ ;  /* 0x0000008038347890 */ /* 0x000fe4000fffe0ff */
[----:B------:R-:W-:Y:S02]  /*3df0*/  UIADD3 UR50, UPT, UPT, UR56, 0x100, URZ ;  /* 0x0000010038327890 */ /* 0x000fe4000fffe0ff */
[----:B------:R-:W-:Y:S02]  /*3e00*/  USEL UR27, URZ, 0x1, UP0 ;  /* 0x00000001ff1b7887 */ /* 0x000fe40008000000 */
[----:B------:R-:W-:Y:S02]  /*3e10*/  USEL UR6, UR28, URZ, UP0 ;  /* 0x000000ff1c067287 */ /* 0x000fe40008000000 */
[----:B------:R-:W-:Y:S01]  /*3e20*/  UISETP.NE.AND UP0, UPT, UR10, -0x1, UPT ;  /* 0xffffffff0a00788c */ /* 0x000fe2000bf05270 */
[----:B------:R-:W-:Y:S01]  /*3e30*/  UMOV UR57, 0xc0004010 ;  /* 0xc000401000397882 */ /* 0x000fe20000000000 */
[----:B------:R-:W-:Y:S01]  /*3e40*/  UMOV UR53, 0xc0004010 ;  /* 0xc000401000357882 */ /* 0x000fe20000000000 */
[----:B------:R-:W-:Y:S01]  /*3e50*/  UTCQMMA.2CTA gdesc[UR48], gdesc[UR56], tmem[UR24], tmem[UR18], idesc[UR19], !UPT ;  /* 0x00ff1238300075ea */ /* 0x000fe2000fa00318 */
[----:B------:R-:W-:Y:S01]  /*3e60*/  UMOV UR51, 0xc0004010 ;  /* 0xc000401000337882 */ /* 0x000fe20000000000 */
[----:B------:R-:W-:Y:S01]  /*3e70*/  UTCQMMA.2CTA gdesc[UR44], gdesc[UR52], tmem[UR21], tmem[UR16], idesc[UR17], UPT ;  /* 0x00ff10342c0075ea */ /* 0x000fe2000ba00315 */
[----:B------:R-:W-:Y:S01]  /*3e80*/  UMOV UR11, 0x3 ;  /* 0x00000003000b7882 */ /* 0x000fe20000000000 */
[----:B------:R3:W-:Y:S01]  /*3e90*/  UTCQMMA.2CTA gdesc[UR42], gdesc[UR50], tmem[UR20], tmem[UR12], idesc[UR13], UPT ;  /* 0x00ff0c322a0075ea */ /* 0x0007e2000ba00314 */
[----:B------:R4:W-:Y:S01]  /*3ea0*/  UTCBAR.2CTA.MULTICAST [UR25], URZ, UR11 ;  /* 0x000000ff190073e9 */ /* 0x0009e2000820080b */
[----:B------:R-:W-:Y:S01]  /*3eb0*/  LOP3.LUT R10, R10, UR27, RZ, 0x3c, !PT ;  /* 0x0000001b0a0a7c12 */ /* 0x000fe2000f8e3cff */
[----:B------:R4:W-:Y:S01]  /*3ec0*/  UTCBAR.2CTA.MULTICAST [UR26], URZ, UR8 ;  /* 0x000000ff1a0073e9 */ /* 0x0009e20008200808 */
[----:B---3--:R-:W-:Y:S01]  /*3ed0*/  UMOV UR20, 0x1 ;  /* 0x0000000100147882 */ /* 0x008fe20000000000 */
[----:B------:R-:W-:Y:S05]  /*3ee0*/  BRA.U UP0, `(.L_x_46) ;  /* 0xfffffff900ac7547 */ /* 0x000fea000b83ffff */
.L_x_41:
[----:B---3--:R-:W-:Y:S01]  /*3ef0*/  UIADD3 UR9, UPT, UPT, UR4, 0x8, URZ ;  /* 0x0000000804097890 */ /* 0x008fe2000fffe0ff */
[----:B------:R-:W-:Y:S01]  /*3f00*/  SHF.L.U32 R10, R10, 0x1f, RZ ;  /* 0x0000001f0a0a7819 */ /* 0x000fe200000006ff */
[----:B------:R-:W-:Y:S01]  /*3f10*/  ULOP3.LUT UR5, UR54, 0xffff, URZ, 0xc0, !UPT ;  /* 0x0000ffff36057892 */ /* 0x000fe2000f8ec0ff */
[----:B--2---:R-:W-:Y:S01]  /*3f20*/  SHF.L.U32 R6, R11, 0x1f, RZ ;  /* 0x0000001f0b067819 */ /* 0x004fe200000006ff */
[----:B----4-:R-:W-:-:S07]  /*3f30*/  ULEA UR8, UR6, UR4, 0x3 ;  /* 0x0000000406087291 */ /* 0x010fce000f8e18ff */
[----:B------:R2:W-:Y:S02]  /*3f40*/  UTCBAR.2CTA.MULTICAST [UR9], URZ, UR5 ;  /* 0x000000ff090073e9 */ /* 0x0005e40008200805 */
[----:B------:R-:W3:Y:S02]  /*3f50*/  SYNCS.PHASECHK.TRANS64.TRYWAIT P0, [UR8+0x10], R10 ;  /* 0x0000100aff0075a7 */ /* 0x000ee40008001108 */
[----:B--23--:R-:W-:Y:S05]  /*3f60*/  @!P0 BRA `(.L_x_47) ;  /* 0x000000a800548947 */ /* 0x00cfea0003800000 */
.L_x_118:
[----:B------:R-:W3:Y:S01]  /*3f70*/  SYNCS.PHASECHK.TRANS64.TRYWAIT P0, [UR4+0x228], R6 ;  /* 0x00022806ff0075a7 */ /* 0x000ee20008001104 */
[----:B------:R-:W-:Y:S01]  /*3f80*/  UIMAD UR16, UR6, 0x1800, UR4 ;  /* 0x00001800061078a4 */ /* 0x000fe2000f8e0204 */
[----:B------:R-:W-:Y:S01]  /*3f90*/  IMAD.MOV.U32 R4, RZ, RZ, 0x40 ;  /* 0x00000040ff047424 */ /* 0x000fe200078e00ff */
[----:B------:R-:W-:Y:S01]  /*3fa0*/  UISETP.NE.U32.AND UP0, UPT, UR20, URZ, UPT ;  /* 0x000000ff1400728c */ /* 0x000fe2000bf05070 */
[----:B--2---:R-:W-:Y:S01]  /*3fb0*/  IMAD.MOV.U32 R3, RZ, RZ, 0x100 ;  /* 0x00000100ff037424 */ /* 0x004fe200078e00ff */
[----:B------:R-:W-:Y:S02]  /*3fc0*/  UIADD3 UR16, UPT, UPT, UR16, 0x6800, URZ ;  /* 0x0000680010107890 */ /* 0x000fe4000fffe0ff */
[----:B------:R-:W-:Y:S01]  /*3fd0*/  R2UR UR12, R4 ;  /* 0x00000000040c72ca */ /* 0x000fe200000e0000 */
[----:B------:R-:W-:Y:S01]  /*3fe0*/  IMAD.MOV.U32 R4, RZ, RZ, 0x48 ;  /* 0x00000048ff047424 */ /* 0x000fe200078e00ff */
[----:B------:R-:W-:Y:S01]  /*3ff0*/  USHF.R.U32.HI UR16, URZ, 0x4, UR16 ;  /* 0x00000004ff107899 */ /* 0x000fe20008011610 */
[C---:B------:R-:W-:Y:S01]  /*4000*/  R2UR UR13, R3.reuse ;  /* 0x00000000030d72ca */ /* 0x040fe200000e0000 */
[----:B------:R-:W-:Y:S01]  /*4010*/  UMOV UR28, 0x0 ;  /* 0x00000000001c7882 */ /* 0x000fe20000000000 */
[C---:B------:R-:W-:Y:S01]  /*4020*/  R2UR UR11, R3.reuse ;  /* 0x00000000030b72ca */ /* 0x040fe200000e0000 */
[----:B------:R-:W-:Y:S01]  /*4030*/  ULOP3.LUT UR16, UR16, 0x3fc0, URZ, 0xc0, !UPT ;  /* 0x00003fc010107892 */ /* 0x000fe2000f8ec0ff */
[----:B------:R-:W-:Y:S01]  /*4040*/  R2UR UR10, R4 ;  /* 0x00000000040a72ca */ /* 0x000fe200000e0000 */
[----:B------:R-:W-:Y:S01]  /*4050*/  IMAD.MOV.U32 R4, RZ, RZ, 0x50 ;  /* 0x00000050ff047424 */ /* 0x000fe200078e00ff */
[----:B------:R-:W2:Y:S01]  /*4060*/  S2UR UR5, SR_CgaCtaId ;  /* 0x00000000000579c3 */ /* 0x000ea20000008800 */
[----:B------:R-:W-:Y:S01]  /*4070*/  ULOP3.LUT UR16, UR16, 0x80000, URZ, 0xfc, !UPT ;  /* 0x0008000010107892 */ /* 0x000fe2000f8efcff */
[----:B------:R-:W-:Y:S01]  /*4080*/  R2UR UR9, R3 ;  /* 0x00000000030972ca */ /* 0x000fe200000e0000 */
[----:B------:R-:W-:Y:S01]  /*4090*/  UMOV UR29, 0x10190010 ;  /* 0x10190010001d7882 */ /* 0x000fe20000000000 */
[----:B------:R-:W-:Y:S01]  /*40a0*/  R2UR UR6, R4 ;  /* 0x00000000040672ca */ /* 0x000fe200000e0000 */
[----:B------:R-:W-:-:S02]  /*40b0*/  UIADD3 UR24, UPT, UPT, UR16, 0x20, URZ ;  /* 0x0000002010187890 */ /* 0x000fc4000fffe0ff */
[----:B------:R-:W-:Y:S01]  /*40c0*/  UIADD3 UR18, UPT, UPT, UR16, 0x40, URZ ;  /* 0x0000004010127890 */ /* 0x000fe2000fffe0ff */
[----:B------:R-:W-:Y:S01]  /*40d0*/  UMOV UR17, 0x400 ;  /* 0x0000040000117882 */ /* 0x000fe20000000000 */
[----:B--23--:R-:W-:Y:S10]  /*40e0*/  @!P0 BRA `(.L_x_48) ;  /* 0x000000a800108947 */ /* 0x00cff40003800000 */
.L_x_120:
[----:B------:R-:W-:Y:S01]  /*40f0*/  ULEA UR4, UR5, UR17, 0x18 ;  /* 0x0000001105047291 */ /* 0x000fe2000f8ec0ff */
[----:B------:R-:W-:Y:S01]  /*4100*/  IMAD.MOV.U32 R4, RZ, RZ, 0x58 ;  /* 0x00000058ff047424 */ /* 0x000fe200078e00ff */
[----:B------:R-:W-:Y:S01]  /*4110*/  UMOV UR26, 0x0 ;  /* 0x00000000001a7882 */ /* 0x000fe20000000000 */
[----:B------:R-:W-:Y:S01]  /*4120*/  UMOV UR17, 0x4080 ;  /* 0x0000408000117882 */ /* 0x000fe20000000000 */
[----:B------:R-:W-:Y:S01]  /*4130*/  UMOV UR27, 0x10190010 ;  /* 0x10190010001b7882 */ /* 0x000fe20000000000 */
[----:B------:R-:W-:Y:S01]  /*4140*/  UMOV UR25, 0x4080 ;  /* 0x0000408000197882 */ /* 0x000fe20000000000 */
[----:B------:R-:W-:Y:S01]  /*4150*/  UMOV UR20, 0x0 ;  /* 0x0000000000147882 */ /* 0x000fe20000000000 */
[----:B------:R-:W-:Y:S01]  /*4160*/  UMOV UR21, 0x10190010 ;  /* 0x1019001000157882 */ /* 0x000fe20000000000 */
[----:B------:R-:W-:Y:S01]  /*4170*/  UMOV UR19, 0x4080 ;  /* 0x0000408000137882 */ /* 0x000fe20000000000 */
[----:B------:R3:W-:Y:S01]  /*4180*/  UTCQMMA.2CTA tmem[UR12], gdesc[UR16], tmem[UR13], tmem[UR28], idesc[UR29], UP0 ;  /* 0x00ff1c100c0079ea */ /* 0x0007e2000820030d */
[----:B------:R4:W-:Y:S01]  /*4190*/  UTCQMMA.2CTA tmem[UR10], gdesc[UR24], tmem[UR11], tmem[UR26], idesc[UR27], UPT ;  /* 0x00ff1a180a0079ea */ /* 0x0009e2000ba0030b */
[----:B------:R4:W-:Y:S01]  /*41a0*/  UTCQMMA.2CTA tmem[UR6], gdesc[UR18], tmem[UR9], tmem[UR20], idesc[UR21], UPT ;  /* 0x00ff1412060079ea */ /* 0x0009e2000ba00309 */
[----:B------:R-:W5:Y:S01]  /*41b0*/  SYNCS.PHASECHK.TRANS64.TRYWAIT P0, [UR4+0x230], R6 ;  /* 0x00023006ff0075a7 */ /* 0x000f620008001104 */
[----:B--2---:R-:W-:Y:S01]  /*41c0*/  IMAD.MOV.U32 R3, RZ, RZ, 0x100 ;  /* 0x00000100ff037424 */ /* 0x004fe200078e00ff */
[----:B------:R-:W-:Y:S01]  /*41d0*/  R2UR UR32, R4 ;  /* 0x00000000042072ca */ /* 0x000fe200000e0000 */
[----:B------:R-:W-:-:S02]  /*41e0*/  ULOP3.LUT UR54, UR54, 0xffff, URZ, 0xc0, !UPT ;  /* 0x0000ffff36367892 */ /* 0x000fc4000f8ec0ff */
[----:B------:R-:W-:Y:S01]  /*41f0*/  UIADD3 UR8, UPT, UPT, UR8, 0x118, URZ ;  /* 0x0000011808087890 */ /* 0x000fe2000fffe0ff */
[----:B------:R-:W-:Y:S01]  /*4200*/  R2UR UR33, R3 ;  /* 0x00000000032172ca */ /* 0x000fe200000e0000 */
[----:B------:R-:W-:Y:S02]  /*4210*/  UIADD3 UR34, UPT, UPT, UR16, 0x60, URZ ;  /* 0x0000006010227890 */ /* 0x000fe4000fffe0ff */
[----:B---3--:R-:W-:Y:S01]  /*4220*/  UIADD3 UR12, UPT, UPT, UR4, 0x240, URZ ;  /* 0x00000240040c7890 */ /* 0x008fe2000fffe0ff */
[----:B----45:R-:W-:Y:S11]  /*4230*/  @!P0 BRA `(.L_x_49) ;  /* 0x000000a400d88947 */ /* 0x030ff60003800000 */
.L_x_122:
[----:B------:R-:W-:Y:S01]  /*4240*/  UMOV UR10, 0x0 ;  /* 0x00000000000a7882 */ /* 0x000fe20000000000 */
[----:B------:R-:W-:Y:S01]  /*4250*/  UMOV UR11, 0x10190010 ;  /* 0x10190010000b7882 */ /* 0x000fe20000000000 */
[----:B------:R-:W-:Y:S01]  /*4260*/  UMOV UR35, 0x4080 ;  /* 0x0000408000237882 */ /* 0x000fe20000000000 */
[----:B------:R-:W-:Y:S01]  /*4270*/  UMOV UR6, 0x3 ;  /* 0x0000000300067882 */ /* 0x000fe20000000000 */
[----:B------:R3:W-:Y:S01]  /*4280*/  UTCQMMA.2CTA tmem[UR32], gdesc[UR34], tmem[UR33], tmem[UR10], idesc[UR11], UPT ;  /* 0x00ff0a22200079ea */ /* 0x0007e2000ba00321 */
[----:B------:R3:W-:Y:S01]  /*4290*/  UTCBAR.2CTA.MULTICAST [UR12], URZ, UR6 ;  /* 0x000000ff0c0073e9 */ /* 0x0007e20008200806 */
[----:B------:R3:W-:Y:S01]  /*42a0*/  UTCBAR.2CTA.MULTICAST [UR8], URZ, UR54 ;  /* 0x000000ff080073e9 */ /* 0x0007e20008200836 */
[----:B------:R-:W-:Y:S01]  /*42b0*/  NOP ;  /* 0x0000000000007918 */ /* 0x000fe20000000000 */
.L_x_38:
[----:B------:R-:W-:Y:S01]  /*42c0*/  ELECT P0, URZ, PT ;  /* 0x0000000000ff782f */ /* 0x000fe20003800000 */
[----:B------:R-:W-:Y:S01]  /*42d0*/  IMAD.MOV.U32 R4, RZ, RZ, 0x1 ;  /* 0x00000001ff047424 */ /* 0x000fe200078e00ff */
[----:B---3--:R-:W-:Y:S01]  /*42e0*/  UMOV UR8, 0x40 ;  /* 0x0000004000087882 */ /* 0x008fe20000000000 */
[----:B------:R-:W-:Y:S01]  /*42f0*/  ULOP3.LUT UR6, UR5, 0x1, URZ, 0x3c, !UPT ;  /* 0x0000000105067892 */ /* 0x000fe2000f8e3cff */
[----:B--2---:R-:W-:Y:S01]  /*4300*/  HFMA2 R3, -RZ, RZ, 0, 5.9604644775390625e-08 ;  /* 0x00000001ff037431 */ /* 0x004fe200000001ff */
[----:B------:R-:W-:Y:S01]  /*4310*/  ULEA UR8, UR5, UR8, 0x18 ;  /* 0x0000000805087291 */ /* 0x000fe2000f8ec0ff */
[----:B------:R-:W-:Y:S01]  /*4320*/  UVIRTCOUNT.DEALLOC.SMPOOL 0x80 ;  /* 0x000000800000784c */ /* 0x000fe20000000000 */
[----:B------:R-:W-:-:S04]  /*4330*/  UIADD3 UR9, UPT, UPT, UR4, 0x290, URZ ;  /* 0x0000029004097890 */ /* 0x000fc8000fffe0ff */
[----:B------:R-:W-:-:S03]  /*4340*/  UPRMT UR6, UR6, 0x654, UR9 ;  /* 0x0000065406067896 */ /* 0x000fc60008000009 */
[----:B------:R2:W-:Y:S01]  /*4350*/  @P0 STS.U8 [UR8], R4 ;  /* 0x00000004ff000988 */ /* 0x0005e20008000008 */
[----:B------:R-:W-:Y:S06]  /*4360*/  BAR.SYNC.DEFER_BLOCKING 0x2, 0x120 ;  /* 0x0084800000007b1d */ /* 0x000fec0000010000 */
[----:B------:R2:W-:Y:S01]  /*4370*/  SYNCS.ARRIVE.TRANS64.RED.ART0 RZ, [UR6], R3 ;  /* 0x00000003ffff79a7 */ /* 0x0005e20008500406 */
[----:B------:R-:W3:Y:S02]  /*4380*/  SYNCS.PHASECHK.TRANS64.TRYWAIT P0, [UR4+0x290], RZ ;  /* 0x000290ffff0075a7 */ /* 0x000ee40008001104 */
[----:B--23--:R-:W-:Y:S05]  /*4390*/  @!P0 BRA `(.L_x_50) ;  /* 0x000000a4009c8947 */ /* 0x00cfea0003800000 */
.L_x_124:
[----:B------:R-:W-:Y:S01]  /*43a0*/  NOP ;  /* 0x0000000000007918 */ /* 0x000fe20000000000 */
[----:B------:R-:W-:Y:S01]  /*43b0*/  UMOV UR4, 0x50 ;  /* 0x0000005000047882 */ /* 0x000fe20000000000 */
[----:B-1----:R-:W-:Y:S01]  /*43c0*/  LOP3.LUT R8, R12, 0xffff, RZ, 0xc0, !PT ;  /* 0x0000ffff0c087812 */ /* 0x002fe200078ec0ff */
[----:B------:R-:W-:Y:S01]  /*43d0*/  ULEA UR5, UR5, UR4, 0x18 ;  /* 0x0000000405057291 */ /* 0x000fe2000f8ec0ff */
[----:B------:R-:W-:Y:S02]  /*43e0*/  IMAD.MOV.U32 R5, RZ, RZ, 0xffff ;  /* 0x0000ffffff057424 */ /* 0x000fe400078e00ff */
[----:B------:R-:W-:-:S04]  /*43f0*/  SHF.R.U32.HI R8, RZ, 0x5, R8 ;  /* 0x00000005ff087819 */ /* 0x000fc80000011608 */
[----:B------:R-:W-:Y:S01]  /*4400*/  SHF.L.U32 R5, R5, R8, RZ ;  /* 0x0000000805057219 */ /* 0x000fe200000006ff */
[----:B------:R-:W-:Y:S01]  /*4410*/  VIADD R6, R8, 0x10 ;  /* 0x0000001008067836 */ /* 0x000fe20000000000 */
[----:B--2---:R-:W1:Y:S04]  /*4420*/  LDS R4, [UR5] ;  /* 0x00000005ff047984 */ /* 0x004e680008000800 */
[----:B------:R-:W-:-:S04]  /*4430*/  SHF.L.U32 R6, R3, R6, RZ ;  /* 0x0000000603067219 */ /* 0x000fc800000006ff */
[----:B------:R-:W-:-:S04]  /*4440*/  LOP3.LUT R5, R6, R5, RZ, 0xfc, !PT ;  /* 0x0000000506057212 */ /* 0x000fc800078efcff */
[C---:B------:R-:W-:Y:S02]  /*4450*/  LOP3.LUT R6, R5.reuse, 0xffff, RZ, 0xc0, !PT ;  /* 0x0000ffff05067812 */ /* 0x040fe400078ec0ff */
[----:B-1----:R-:W-:-:S04]  /*4460*/  LOP3.LUT R3, R5, 0xffff, R4, 0x80, !PT ;  /* 0x0000ffff05037812 */ /* 0x002fc800078e8004 */
[----:B------:R-:W-:-:S13]  /*4470*/  ISETP.NE.AND P0, PT, R3, R6, PT ;  /* 0x000000060300720c */ /* 0x000fda0003f05270 */
[----:B------:R-:W-:Y:S05]  /*4480*/  @P0 BRA `(.L_x_51) ;  /* 0x0000000000500947 */ /* 0x000fea0003800000 */
[----:B------:R-:W-:Y:S02]  /*4490*/  SHF.R.U32.HI R3, RZ, 0x10, R4 ;  /* 0x00000010ff037819 */ /* 0x000fe40000011604 */
[----:B------:R-:W-:-:S04]  /*44a0*/  SHF.R.U32.HI R4, RZ, 0x10, R5 ;  /* 0x00000010ff047819 */ /* 0x000fc80000011605 */
[----:B------:R-:W-:-:S04]  /*44b0*/  LOP3.LUT R3, R3, R4, RZ, 0xc0, !PT ;  /* 0x0000000403037212 */ /* 0x000fc800078ec0ff */
[----:B------:R-:W-:-:S13]  /*44c0*/  ISETP.NE.AND P0, PT, R3, R4, PT ;  /* 0x000000040300720c */ /* 0x000fda0003f05270 */
[----:B------:R-:W-:Y:S05]  /*44d0*/  @P0 BRA `(.L_x_52) ;  /* 0x0000000000300947 */ /* 0x000fea0003800000 */
[----:B------:R-:W-:Y:S01]  /*44e0*/  R2UR UR8, R5 ;  /* 0x00000000050872ca */ /* 0x000fe200000e0000 */
[----:B------:R-:W1:Y:S01]  /*44f0*/  S2R R4, SR_LANEID ;  /* 0x0000000000047919 */ /* 0x000e620000000000 */
[----:B------:R-:W-:Y:S02]  /*4500*/  VOTEU.ANY UR6, UPT, PT ;  /* 0x0000000000067886 */ /* 0x000fe400038e0100 */
[----:B------:R-:W-:-:S09]  /*4510*/  UFLO.U32 UR6, UR6 ;  /* 0x00000006000672bd */ /* 0x000fd200080e0000 */
[----:B------:R-:W-:-:S06]  /*4520*/  ULOP3.LUT UR8, URZ, UR8, URZ, 0x33, !UPT ;  /* 0x00000008ff087292 */ /* 0x000fcc000f8e33ff */
[----:B------:R-:W-:-:S04]  /*4530*/  IMAD.U32 R3, RZ, RZ, UR8 ;  /* 0x00000008ff037e24 */ /* 0x000fc8000f8e00ff */
[----:B------:R-:W2:Y:S02]  /*4540*/  REDUX UR4, R3 ;  /* 0x00000000030473c4 */ /* 0x000ea40000000000 */
[----:B------:R3:W-:Y:S01]  /*4550*/  UTCATOMSWS.AND URZ, UR8 ;  /* 0x0000000800ff79e3 */ /* 0x0007e20008000000 */
[----:B-1----:R-:W-:Y:S01]  /*4560*/  ISETP.EQ.U32.AND P0, PT, R4, UR6, PT ;  /* 0x0000000604007c0c */ /* 0x002fe2000bf02070 */
[----:B--2---:R-:W-:-:S12]  /*4570*/  IMAD.U32 R4, RZ, RZ, UR4 ;  /* 0x00000004ff047e24 */ /* 0x004fd8000f8e00ff */
[----:B------:R3:W-:Y:S01]  /*4580*/  @P0 ATOMS.AND RZ, [UR5], R4 ;  /* 0x00000004ffff098c */ /* 0x0007e2000a800005 */
[----:B------:R-:W-:Y:S05]  /*4590*/  BRA `(.L_x_53) ;  /* 0x0000000000147947 */ /* 0x000fea0003800000 */
.L_x_52:
[----:B------:R-:W-:Y:S02]  /*45a0*/  MOV R4, 0x45c0 ;  /* 0x000045c000047802 */ /* 0x000fe40000000f00 */
[----:B------:R-:W-:Y:S05]  /*45b0*/  CALL.REL.NOINC `($__internal_0_$__cuda_sm10x_tcgen05_guardrail_trap_col_being_dealloced_not_returned_by_alloc) ;  /* 0x000000a800687944 */ /* 0x000fea0003c00000 */
[----:B------:R-:W-:Y:S05]  /*45c0*/  BRA `(.L_x_53) ;  /* 0x0000000000087947 */ /* 0x000fea0003800000 */
.L_x_51:
[----:B------:R-:W-:Y:S02]  /*45d0*/  MOV R4, 0x45f0 ;  /* 0x000045f000047802 */ /* 0x000fe40000000f00 */
[----:B------:R-:W-:Y:S05]  /*45e0*/  CALL.REL.NOINC `($__internal_2_$__cuda_sm10x_tcgen05_guardrail_trap_unallocated_columns_being_dealloced) ;  /* 0x000000a800747944 */ /* 0x000fea0003c00000 */
.L_x_53:
[----:B------:R-:W-:Y:S01]  /*45f0*/  NOP ;  /* 0x0000000000007918 */ /* 0x000fe20000000000 */
[----:B------:R-:W-:Y:S05]  /*4600*/  BRA `(.L_x_54) ;  /* 0x0000000000047947 */ /* 0x000fea0003800000 */
.L_x_9:
[----:B------:R-:W-:Y:S01]  /*4610*/  NOP ;  /* 0x0000000000007918 */ /* 0x000fe20000000000 */
.L_x_54:
[C---:B------:R-:W-:Y:S02]  /*4620*/  ISETP.NE.AND P0, PT, R0.reuse, 0xc, PT ;  /* 0x0000000c0000780c */ /* 0x040fe40003f05270 */
[----:B------:R-:W-:-:S11]  /*4630*/  ISETP.NE.AND P1, PT, R0, 0xd, PT ;  /* 0x0000000d0000780c */ /* 0x000fd60003f25270 */
[----:B------:R-:W-:Y:S05]  /*4640*/  @P0 BRA `(.L_x_55) ;  /* 0x00000000002c0947 */ /* 0x000fea0003800000 */
[----:B------:R-:W5:Y:S01]  /*4650*/  S2UR UR5, SR_CgaCtaId ;  /* 0x00000000000579c3 */ /* 0x000f620000008800 */
[----:B------:R-:W-:Y:S01]  /*4660*/  UMOV UR6, 0x400 ;  /* 0x0000040000067882 */ /* 0x000fe20000000000 */
[----:B------:R-:W-:Y:S01]  /*4670*/  UMOV UR4, 0x20 ;  /* 0x0000002000047882 */ /* 0x000fe20000000000 */
[----:B------:R-:W-:Y:S01]  /*4680*/  ELECT P2, URZ, PT ;  /* 0x0000000000ff782f */ /* 0x000fe20003840000 */
[----:B---3--:R-:W-:-:S04]  /*4690*/  UIADD3 UR8, UPT, UPT, -UR4, 0x100000, URZ ;  /* 0x0010000004087890 */ /* 0x008fc8000fffe1ff */
[----:B------:R-:W-:Y:S02]  /*46a0*/  USHF.L.U32 UR9, UR8, 0xb, URZ ;  /* 0x0000000b08097899 */ /* 0x000fe400080006ff */
[----:B------:R-:W-:Y:S02]  /*46b0*/  USHF.L.U32 UR8, UR8, 0x1, URZ ;  /* 0x0000000108087899 */ /* 0x000fe400080006ff */
[----:B-----5:R-:W-:Y:S01]  /*46c0*/  ULEA UR5, UR5, UR6, 0x18 ;  /* 0x0000000605057291 */ /* 0x020fe2000f8ec0ff */
[----:B------:R-:W3:Y:S11]  /*46d0*/  FENCE.VIEW.ASYNC.S ;  /* 0x00000000000073c6 */ /* 0x000ef60000000000 */
[----:B---3--:R5:W3:Y:S02]  /*46e0*/  SYNCS.EXCH.64 URZ, [UR5+0x290], UR8 ;  /* 0x0002900805ff75b2 */ /* 0x008ae40008000100 */
[----:B-----5:R-:W-:Y:S01]  /*46f0*/  NOP ;  /* 0x0000000000007918 */ /* 0x020fe20000000000 */
.L_x_55:
[----:B------:R-:W-:Y:S01]  /*4700*/  NOP ;  /* 0x0000000000007918 */ /* 0x000fe20000000000 */
[----:B------:R-:W-:Y:S05]  /*4710*/  @P1 BRA `(.L_x_56) ;  /* 0x0000000400201947 */ /* 0x000fea0003800000 */
[----:B------:R-:W-:-:S08]  /*4720*/  NOP ;  /* 0x0000000000007918 */ /* 0x000fd00000000000 */
[----:B------:R-:W5:-:S00]  /*4730*/  USETMAXREG.DEALLOC.CTAPOOL 0x30 ;  /* 0x00000030000079c8 */ /* 0x000f4000080e0500 */
[----:B------:R-:W1:Y:S01]  /*4740*/  LDCU UR4, c[0x0][0x640] ;  /* 0x0000c800ff0477ac */ /* 0x000e620008000800 */
[----:B------:R-:W2:Y:S01]  /*4750*/  LDCU UR6, c[0x0][0x654] ;  /* 0x0000ca80ff0677ac */ /* 0x000ea20008000800 */
[----:B-1----:R-:W-:-:S04]  /*4760*/  UIMAD.WIDE.U32 UR4, UR46, UR4, URZ ;  /* 0x000000042e0472a5 */ /* 0x002fc8000f8e00ff */
[----:B---3--:R-:W-:-:S04]  /*4770*/  UIADD3 UR8, UPT, UPT, -UR5, UR46, URZ ;  /* 0x0000002e05087290 */ /* 0x008fc8000fffe1ff */
[----:B------:R-:W-:-:S04]  /*4780*/  USHF.R.U32.HI UR8, URZ, UR23, UR8 ;  /* 0x00000017ff087299 */ /* 0x000fc80008011608 */
[----:B------:R-:W-:Y:S01]  /*4790*/  UIADD3 UR8, UPT, UPT, UR5, UR8, URZ ;  /* 0x0000000805087290 */ /* 0x000fe2000fffe0ff */
[----:B------:R-:W1:Y:S03]  /*47a0*/  LDCU.64 UR4, c[0x0][0x630] ;  /* 0x0000c600ff0477ac */ /* 0x000e660008000a00 */
[----:B------:R-:W-:-:S04]  /*47b0*/  USHF.R.U32.HI UR8, URZ, UR22, UR8 ;  /* 0x00000016ff087299 */ /* 0x000fc80008011608 */
[----:B--2---:R-:W-:Y:S01]  /*47c0*/  UISETP.GE.AND UP0, UPT, UR8, UR6, UPT ;  /* 0x000000060800728c */ /* 0x004fe2000bf06270 */
[----:B------:R-:W2:Y:S01]  /*47d0*/  LDCU UR6, c[0x0][0x63c] ;  /* 0x0000c780ff0677ac */ /* 0x000ea20008000800 */
[----:B------:R-:W-:Y:S02]  /*47e0*/  UIADD3 UR9, UPT, UPT, -UR8, URZ, URZ ;  /* 0x000000ff08097290 */ /* 0x000fe4000fffe1ff */
[----:B------:R-:W-:Y:S02]  /*47f0*/  USEL UR10, UR31, UR14, !UP0 ;  /* 0x0000000e1f0a7287 */ /* 0x000fe4000c000000 */
[----:B------:R-:W-:-:S05]  /*4800*/  USEL UR12, UR30, UR15, !UP0 ;  /* 0x0000000f1e0c7287 */ /* 0x000fca000c000000 */
[----:B-1----:R-:W1:Y:S01]  /*4810*/  @UP0 LDCU UR5, c[0x0][0x64c] ;  /* 0x0000c980ff0507ac */ /* 0x002e620008000800 */
[----:B------:R-:W-:Y:S01]  /*4820*/  ULOP3.LUT UR10, UR10, 0xff, URZ, 0xc0, !UPT ;  /* 0x000000ff0a0a7892 */ /* 0x000fe2000f8ec0ff */
[----:B------:R-:W3:Y:S01]  /*4830*/  @UP0 LDCU UR4, c[0x0][0x648] ;  /* 0x0000c900ff0407ac */ /* 0x000ee20008000800 */
[----:B--2---:R-:W-:Y:S02]  /*4840*/  UIMAD UR6, UR9, UR6, UR46 ;  /* 0x00000006090672a4 */ /* 0x004fe4000f8e022e */
[----:B------:R-:W-:Y:S02]  /*4850*/  ULOP3.LUT UR12, UR12, 0xff, URZ, 0xc0, !UPT ;  /* 0x000000ff0c0c7892 */ /* 0x000fe4000f8ec0ff */
[----:B-1----:R-:W-:-:S07]  /*4860*/  UIMAD.WIDE.U32 UR16, UR6, UR5, URZ ;  /* 0x00000005061072a5 */ /* 0x002fce000f8e00ff */
[----:B------:R-:W-:Y:S02]  /*4870*/  UMOV UR9, UR17 ;  /* 0x0000001100097c82 */ /* 0x000fe40008000000 */
[----:B------:R-:W-:-:S04]  /*4880*/  UIADD3 UR5, UPT, UPT, UR6, -UR9, URZ ;  /* 0x8000000906057290 */ /* 0x000fc8000fffe0ff */
[----:B------:R-:W-:Y:S01]  /*4890*/  USHF.R.U32.HI UR5, URZ, UR10, UR5 ;  /* 0x0000000aff057299 */ /* 0x000fe20008011605 */
[----:B------:R-:W1:Y:S03]  /*48a0*/  LDCU.64 UR10, c[0x0][0x620] ;  /* 0x0000c400ff0a77ac */ /* 0x000e660008000a00 */
[----:B------:R-:W-:Y:S01]  /*48b0*/  UIADD3 UR5, UPT, UPT, UR9, UR5, URZ ;  /* 0x0000000509057290 */ /* 0x000fe2000fffe0ff */
[----:B------:R-:W2:Y:S03]  /*48c0*/  LDCU UR9, c[0x0][0x628] ;  /* 0x0000c500ff0977ac */ /* 0x000ea60008000800 */
[----:B------:R-:W-:-:S04]  /*48d0*/  USHF.R.U32.HI UR5, URZ, UR12, UR5 ;  /* 0x0000000cff057299 */ /* 0x000fc80008011605 */
[----:B------:R-:W-:-:S04]  /*48e0*/  UIADD3 UR12, UPT, UPT, -UR5, URZ, URZ ;  /* 0x000000ff050c7290 */ /* 0x000fc8000fffe1ff */
[----:B---3--:R-:W-:-:S04]  /*48f0*/  UIMAD UR4, UR4, UR12, UR6 ;  /* 0x0000000c040472a4 */ /* 0x008fc8000f8e0206 */
[----:B-1----:R-:W-:-:S04]  /*4900*/  UIMAD UR10, UR8, UR10, UR4 ;  /* 0x0000000a080a72a4 */ /* 0x002fc8000f8e0204 */
[----:B--2---:R-:W-:-:S03]  /*4910*/  UIMAD.WIDE.U32 UR8, UR10, UR9, URZ ;  /* 0x000000090a0872a5 */ /* 0x004fc6000f8e00ff */
[----:B------:R-:W1:Y:S01]  /*4920*/  LDCU UR4, c[0x0][0x60c] ;  /* 0x0000c180ff0477ac */ /* 0x000e620008000800 */
[----:B------:R-:W-:-:S04]  /*4930*/  UIADD3 UR6, UPT, UPT, UR10, -UR9, URZ ;  /* 0x800000090a067290 */ /* 0x000fc8000fffe0ff */
[----:B------:R-:W-:-:S04]  /*4940*/  USHF.R.U32.HI UR6, URZ, UR39, UR6 ;  /* 0x00000027ff067299 */ /* 0x000fc80008011606 */
[----:B------:R-:W-:-:S04]  /*4950*/  UIADD3 UR6, UPT, UPT, UR9, UR6, URZ ;  /* 0x0000000609067290 */ /* 0x000fc8000fffe0ff */
[----:B------:R-:W-:Y:S02]  /*4960*/  USHF.R.U32.HI UR12, URZ, UR38, UR6 ;  /* 0x00000026ff0c7299 */ /* 0x000fe40008011606 */
[----:B-1----:R-:W-:Y:S02]  /*4970*/  UISETP.GE.AND UP0, UPT, UR46, UR4, UPT ;  /* 0x000000042e00728c */ /* 0x002fe4000bf06270 */
[----:B------:R-:W-:-:S04]  /*4980*/  UIADD3 UR6, UPT, UPT, -UR12, URZ, URZ ;  /* 0x000000ff0c067290 */ /* 0x000fc8000fffe1ff */
[----:B------:R-:W-:-:S03]  /*4990*/  UIMAD UR11, UR6, UR11, UR10 ;  /* 0x0000000b060b72a4 */ /* 0x000fc6000f8e020a */
[----:B-----5:R-:W-:Y:S09]  /*49a0*/  BRA.U UP0, `(.L_x_56) ;  /* 0x00000001007c7547 */ /* 0x020ff2000b800000 */
[----:B------:R-:W1:Y:S01]  /*49b0*/  S2UR UR4, SR_CgaCtaId ;  /* 0x00000000000479c3 */ /* 0x000e620000008800 */
[----:B------:R-:W-:Y:S01]  /*49c0*/  UMOV UR6, 0x400 ;  /* 0x0000040000067882 */ /* 0x000fe20000000000 */
[----:B------:R-:W2:Y:S01]  /*49d0*/  LDCU UR10, c[0x0][0x614] ;  /* 0x0000c280ff0a77ac */ /* 0x000ea20008000800 */
[----:B------:R-:W3:Y:S01]  /*49e0*/  LDCU.64 UR8, c[0x0][0x348] ;  /* 0x00006900ff0877ac */ /* 0x000ee20008000a00 */
[----:B------:R-:W-:-:S04]  /*49f0*/  ULOP3.LUT UR5, URZ, UR5, URZ, 0x33, !UPT ;  /* 0x00000005ff057292 */ /* 0x000fc8000f8e33ff */
[----:B--2---:R-:W-:Y:S02]  /*4a00*/  UIADD3 UR10, UPT, UPT, UR5, UR10, URZ ;  /* 0x0000000a050a7290 */ /* 0x004fe4000fffe0ff */
[----:B-1----:R-:W-:Y:S02]  /*4a10*/  ULEA UR4, UR4, UR6, 0x18 ;  /* 0x0000000604047291 */ /* 0x002fe4000f8ec0ff */
[----:B---3--:R-:W-:Y:S02]  /*4a20*/  UIADD3 UR16, UP0, UPT, UR8, 0x200, URZ ;  /* 0x0000020008107890 */ /* 0x008fe4000ff1e0ff */
[----:B------:R-:W-:Y:S02]  /*4a30*/  ULEA UR10, UR10, UR47, 0x1 ;  /* 0x0000002f0a0a7291 */ /* 0x000fe4000f8e08ff */
[----:B------:R-:W-:Y:S02]  /*4a40*/  UIADD3.X UR17, UPT, UPT, URZ, UR9, URZ, UP0, !UPT ;  /* 0x00000009ff117290 */ /* 0x000fe400087fe4ff */
[----:B------:R-:W-:Y:S01]  /*4a50*/  UIADD3 UR8, UPT, UPT, UR4, 0x800, URZ ;  /* 0x0000080004087890 */ /* 0x000fe2000fffe0ff */
[----:B------:R-:W1:Y:S01]  /*4a60*/  SYNCS.PHASECHK.TRANS64.TRYWAIT P1, [UR4+0x260], RZ ;  /* 0x000260ffff0075a7 */ /* 0x000e620008021104 */
[----:B------:R-:W-:-:S02]  /*4a70*/  UIADD3 UR13, UPT, UPT, UR4, 0x1800, URZ ;  /* 0x00001800040d7890 */ /* 0x000fc4000fffe0ff */
[----:B------:R-:W-:Y:S02]  /*4a80*/  UIADD3 UR5, UPT, UPT, UR4, 0x2800, URZ ;  /* 0x0000280004057890 */ /* 0x000fe4000fffe0ff */
[----:B------:R-:W-:Y:S01]  /*4a90*/  USHF.L.U32 UR10, UR10, 0x7, URZ ;  /* 0x000000070a0a7899 */ /* 0x000fe200080006ff */
[----:B------:R-:W-:Y:S01]  /*4aa0*/  UMOV UR9, URZ ;  /* 0x000000ff00097c82 */ /* 0x000fe20008000000 */
[----:B------:R-:W-:Y:S01]  /*4ab0*/  UMOV UR6, 0x20 ;  /* 0x0000002000067882 */ /* 0x000fe20000000000 */
[----:B-1----:R-:W-:Y:S09]  /*4ac0*/  @!P1 BRA `(.L_x_57) ;  /* 0x0000009c00e89947 */ /* 0x002ff20003800000 */
.L_x_126:
[----:B------:R2:W-:Y:S01]  /*4ad0*/  UTMASTG.4D [UR8], [UR16], desc[URZ] ;  /* 0x0000ff08100073b5 */ /* 0x0005e20008019000 */
[----:B-1--4-:R-:W-:Y:S01]  /*4ae0*/  HFMA2 R3, -RZ, RZ, 0, 5.9604644775390625e-08 ;  /* 0x00000001ff037431 */ /* 0x012fe200000001ff */
[----:B--2---:R-:W-:Y:S01]  /*4af0*/  UMOV UR8, UR13 ;  /* 0x0000000d00087c82 */ /* 0x004fe20008000000 */
[----:B------:R-:W-:Y:S01]  /*4b00*/  UMOV UR9, UR6 ;  /* 0x0000000600097c82 */ /* 0x000fe20008000000 */
[----:B------:R-:W-:Y:S01]  /*4b10*/  UMOV UR6, 0x40 ;  /* 0x0000004000067882 */ /* 0x000fe20000000000 */
[----:B------:R1:W-:Y:S02]  /*4b20*/  UTMASTG.4D [UR8], [UR16], desc[URZ] ;  /* 0x0000ff08100073b5 */ /* 0x0003e40008019000 */
[----:B-1----:R-:W-:Y:S01]  /*4b30*/  UMOV UR8, UR5 ;  /* 0x0000000500087c82 */ /* 0x002fe20008000000 */
[----:B------:R-:W-:Y:S02]  /*4b40*/  UMOV UR9, UR6 ;  /* 0x0000000600097c82 */ /* 0x000fe40008000000 */
[----:B------:R5:W-:Y:S01]  /*4b50*/  UTMASTG.4D [UR8], [UR16], desc[URZ] ;  /* 0x0000ff08100073b5 */ /* 0x000be20008019000 */
[----:B------:R0:W-:Y:S01]  /*4b60*/  UTMACMDFLUSH ;  /* 0x00000000000079b7 */ /* 0x0001e20000000000 */
[----:B------:R-:W-:-:S04]  /*4b70*/  DEPBAR.LE SB0, 0x0 ;  /* 0x000080000000791a */ /* 0x000fc80000000000 */
[----:B------:R5:W-:Y:S01]  /*4b80*/  SYNCS.ARRIVE.TRANS64.ART0 RZ, [UR4+0x268], R3 ;  /* 0x00026803ffff79a7 */ /* 0x000be20008500004 */
[----:B------:R-:W-:Y:S01]  /*4b90*/  NOP ;  /* 0x0000000000007918 */ /* 0x000fe20000000000 */
.L_x_56:
[----:B------:R-:W-:-:S13]  /*4ba0*/  ISETP.GT.AND P1, PT, R0, 0x3, PT ;  /* 0x000000030000780c */ /* 0x000fda0003f24270 */
[----:B------:R-:W-:Y:S05]  /*4bb0*/  @P1 BRA `(.L_x_58) ;  /* 0x0000007800c01947 */ /* 0x000fea0003800000 */
[----:B------:R-:W-:Y:S01]  /*4bc0*/  NOP ;  /* 0x0000000000007918 */ /* 0x000fe20000000000 */
.L_x_59:
[----:B------:R-:W-:-:S08]  /*4bd0*/  NOP ;  /* 0x0000000000007918 */ /* 0x000fd00000000000 */
[----:B------:R-:W1:Y:S02]  /*4be0*/  USETMAXREG.TRY_ALLOC.CTAPOOL UP0, 0xc0 ;  /* 0x000000c0000079c8 */ /* 0x000e640008000600 */
[----:B-1----:R-:W-:Y:S05]  /*4bf0*/  BRA.U !UP0, `(.L_x_59) ;  /* 0xfffffffd08f47547 */ /* 0x002fea000b83ffff */
[----:B------:R-:W1:Y:S01]  /*4c00*/  LDCU UR4, c[0x0][0x60c] ;  /* 0x0000c180ff0477ac */ /* 0x000e620008000800 */
[----:B------:R-:W-:Y:S01]  /*4c10*/  MOV R134, 0x1 ;  /* 0x0000000100867802 */ /* 0x000fe20000000f00 */
[----:B-1----:R-:W-:Y:S01]  /*4c20*/  UISETP.GE.AND UP0, UPT, UR46, UR4, UPT ;  /* 0x000000042e00728c */ /* 0x002fe2000bf06270 */
[----:B---3--:R-:W-:Y:S08]  /*4c30*/  BAR.SYNC.DEFER_BLOCKING 0x2, 0x120 ;  /* 0x0084800000007b1d */ /* 0x008ff00000010000 */
[----:B------:R-:W-:Y:S05]  /*4c40*/  BRA.U UP0, `(.L_x_60) ;  /* 0x00000079007c7547 */ /* 0x000fea000b800000 */
[----:B------:R-:W1:Y:S01]  /*4c50*/  S2UR UR4, SR_CgaCtaId ;  /* 0x00000000000479c3 */ /* 0x000e620000008800 */
[----:B------:R-:W-:Y:S01]  /*4c60*/  UMOV UR5, 0x400 ;  /* 0x0000040000057882 */ /* 0x000fe20000000000 */
[----:B--2-45:R-:W-:Y:S01]  /*4c70*/  HFMA2 R3, -RZ, RZ, -0.0 , 0 ;  /* 0x80000000ff037431 */ /* 0x034fe200000001ff */
[----:B------:R-:W2:Y:S02]  /*4c80*/  LDCU UR8, c[0x0][0x640] ;  /* 0x0000c800ff0877ac */ /* 0x000ea40008000800 */
[----:B--2---:R-:W-:Y:S02]  /*4c90*/  UIMAD.WIDE.U32 UR8, UR46, UR8, URZ ;  /* 0x000000082e0872a5 */ /* 0x004fe4000f8e00ff */
[----:B-1----:R-:W-:Y:S01]  /*4ca0*/  ULEA UR4, UR4, UR5, 0x18 ;  /* 0x0000000504047291 */ /* 0x002fe2000f8ec0ff */
[----:B------:R-:W1:Y:S01]  /*4cb0*/  LDCU UR5, c[0x0][0x654] ;  /* 0x0000ca80ff0577ac */ /* 0x000e620008000800 */
[----:B------:R-:W-:-:S07]  /*4cc0*/  UIADD3 UR6, UPT, UPT, -UR9, UR46, URZ ;  /* 0x0000002e09067290 */ /* 0x000fce000fffe1ff */
[----:B------:R-:W2:Y:S01]  /*4cd0*/  LDCU UR8, c[0x0][0x634] ;  /* 0x0000c680ff0877ac */ /* 0x000ea20008000800 */
[----:B------:R-:W3:Y:S01]  /*4ce0*/  SYNCS.PHASECHK.TRANS64.TRYWAIT P0, [UR4+0x258], R3 ;  /* 0x00025803ff0075a7 */ /* 0x000ee20008001104 */
[----:B------:R-:W-:-:S04]  /*4cf0*/  USHF.R.U32.HI UR6, URZ, UR23, UR6 ;  /* 0x00000017ff067299 */ /* 0x000fc80008011606 */
[----:B------:R-:W-:-:S04]  /*4d00*/  UIADD3 UR6, UPT, UPT, UR9, UR6, URZ ;  /* 0x0000000609067290 */ /* 0x000fc8000fffe0ff */
[----:B------:R-:W-:-:S04]  /*4d10*/  USHF.R.U32.HI UR6, URZ, UR22, UR6 ;  /* 0x00000016ff067299 */ /* 0x000fc80008011606 */
[----:B-1----:R-:W-:Y:S01]  /*4d20*/  UISETP.GE.AND UP0, UPT, UR6, UR5, UPT ;  /* 0x000000050600728c */ /* 0x002fe2000bf06270 */
[----:B------:R-:W1:Y:S10]  /*4d30*/  LDCU UR5, c[0x0][0x63c] ;  /* 0x0000c780ff0577ac */ /* 0x000e740008000800 */
[----:B--2---:R-:W2:Y:S02]  /*4d40*/  @UP0 LDCU UR8, c[0x0][0x64c] ;  /* 0x0000c980ff0807ac */ /* 0x004ea40008000800 */
[----:B-123--:R-:W-:Y:S05]  /*4d50*/  @!P0 BRA `(.L_x_61) ;  /* 0x0000009c005c8947 */ /* 0x00efea0003800000 */
.L_x_128:
[----:B------:R-:W2:Y:S01]  /*4d60*/  SYNCS.PHASECHK.TRANS64.TRYWAIT P2, [UR4+0x220], RZ ;  /* 0x000220ffff0075a7 */ /* 0x000ea20008041104 */
[----:B------:R-:W-:Y:S01]  /*4d70*/  UIADD3 UR6, UPT, UPT, -UR6, URZ, URZ ;  /* 0x000000ff06067290 */ /* 0x000fe2000fffe1ff */
[----:B------:R-:W-:-:S03]  /*4d80*/  IMAD.U32 R85, R2, 0x10000, RZ ;  /* 0x0001000002557824 */ /* 0x000fc600078e00ff */
[----:B------:R-:W-:Y:S02]  /*4d90*/  UIMAD UR6, UR6, UR5, UR46 ;  /* 0x00000005060672a4 */ /* 0x000fe4000f8e022e */
[----:B------:R-:W-:Y:S01]  /*4da0*/  USEL UR5, UR31, UR14, !UP0 ;  /* 0x0000000e1f057287 */ /* 0x000fe2000c000000 */
[----:B------:R-:W-:Y:S01]  /*4db0*/  LOP3.LUT R85, R85, 0x600000, RZ, 0xc0, !PT ;  /* 0x0060000055557812 */ /* 0x000fe200078ec0ff */
[----:B------:R-:W-:Y:S02]  /*4dc0*/  UIMAD.WIDE.U32 UR8, UR6, UR8, URZ ;  /* 0x00000008060872a5 */ /* 0x000fe4000f8e00ff */
[----:B------:R-:W-:Y:S02]  /*4dd0*/  ULOP3.LUT UR5, UR5, 0xff, URZ, 0xc0, !UPT ;  /* 0x000000ff05057892 */ /* 0x000fe4000f8ec0ff */
[----:B------:R-:W-:Y:S02]  /*4de0*/  UIADD3 UR6, UPT, UPT, UR6, -UR9, URZ ;  /* 0x8000000906067290 */ /* 0x000fe4000fffe0ff */
[----:B------:R-:W-:Y:S01]  /*4df0*/  USEL UR8, UR30, UR15, !UP0 ;  /* 0x0000000f1e087287 */ /* 0x000fe2000c000000 */
[----:B------:R-:W3:Y:S01]  /*4e00*/  LDC R161, c[0x0][0x38c] ;  /* 0x0000e300ffa17b82 */ /* 0x000ee20000000800 */
[----:B------:R-:W-:-:S02]  /*4e10*/  USHF.R.U32.HI UR5, URZ, UR5, UR6 ;  /* 0x00000005ff057299 */ /* 0x000fc40008011606 */
[----:B------:R-:W-:Y:S01]  /*4e20*/  ULOP3.LUT UR8, UR8, 0xff, URZ, 0xc0, !UPT ;  /* 0x000000ff08087892 */ /* 0x000fe2000f8ec0ff */
[----:B------:R-:W-:Y:S01]  /*4e30*/  R2UR UR6, R85 ;  /* 0x00000000550672ca */ /* 0x000fe200000e0000 */
[----:B------:R-:W-:Y:S02]  /*4e40*/  UIADD3 UR5, UPT, UPT, UR9, UR5, URZ ;  /* 0x0000000509057290 */ /* 0x000fe4000fffe0ff */
[----:B------:R-:W-:Y:S01]  /*4e50*/  USHF.L.U32 UR46, UR46, 0x7, URZ ;  /* 0x000000072e2e7899 */ /* 0x000fe200080006ff */
[----:B------:R-:W4:Y:S01]  /*4e60*/  LDC R4, c[0x0][0x614] ;  /* 0x00018500ff047b82 */ /* 0x000f220000000800 */
[----:B------:R-:W-:-:S04]  /*4e70*/  USHF.R.U32.HI UR5, URZ, UR8, UR5 ;  /* 0x00000008ff057299 */ /* 0x000fc80008011605 */
[----:B------:R-:W-:-:S03]  /*4e80*/  IMAD.U32 R162, RZ, RZ, UR46 ;  /* 0x0000002effa27e24 */ /* 0x000fc6000f8e00ff */
[----:B-1----:R-:W1:Y:S01]  /*4e90*/  LDC R3, c[0x0][0x380] ;  /* 0x0000e000ff037b82 */ /* 0x002e620000000800 */
[----:B---3--:R-:W-:Y:S01]  /*4ea0*/  IMAD.MOV R6, RZ, RZ, -R161 ;  /* 0x000000ffff067224 */ /* 0x008fe200078e0aa1 */
[C---:B------:R-:W-:Y:S01]  /*4eb0*/  ISETP.GT.AND P0, PT, R161.reuse, RZ, PT ;  /* 0x000000ffa100720c */ /* 0x040fe20003f04270 */
[----:B------:R-:W-:-:S03]  /*4ec0*/  VIADD R10, R161, 0xffffffff ;  /* 0xffffffffa10a7836 */ /* 0x000fc60000000000 */
[----:B------:R-:W-:Y:S01]  /*4ed0*/  SHF.R.S32.HI R6, RZ, 0x1f, R6 ;  /* 0x0000001fff067819 */ /* 0x000fe20000011406 */
[----:B----4-:R-:W-:-:S03]  /*4ee0*/  VIADD R5, R4, -UR5 ;  /* 0x8000000504057c36 */ /* 0x010fc60008000000 */
[----:B------:R-:W-:Y:S01]  /*4ef0*/  LEA.HI R113, R6, -R161, RZ, 0x7 ;  /* 0x800000a106717211 */ /* 0x000fe200078f38ff */
[----:B------:R-:W-:-:S03]  /*4f00*/  ULOP3.LUT UR5, URZ, UR5, URZ, 0x33, !UPT ;  /* 0x00000005ff057292 */ /* 0x000fc6000f8e33ff */
[----:B------:R-:W-:Y:S01]  /*4f10*/  SHF.R.S32.HI R113, RZ, 0x7, R113 ;  /* 0x00000007ff717819 */ /* 0x000fe20000011471 */
[----:B-1----:R-:W-:-:S04]  /*4f20*/  IMAD.IADD R160, R161, 0x1, -R3 ;  /* 0x00000001a1a07824 */ /* 0x002fc800078e0a03 */
[----:B------:R-:W-:Y:S02]  /*4f30*/  IMAD.MOV R113, RZ, RZ, -R113 ;  /* 0x000000ffff717224 */ /* 0x000fe400078e0a71 */
[----:B------:R-:W-:Y:S01]  /*4f40*/  IMAD R160, R5, 0x80, R160 ;  /* 0x0000008005a07824 */ /* 0x000fe200078e02a0 */
[----:B------:R-:W-:-:S03]  /*4f50*/  SHF.R.S32.HI R5, RZ, 0x1f, R10 ;  /* 0x0000001fff057819 */ /* 0x000fc6000001140a */
[----:B------:R-:W-:Y:S01]  /*4f60*/  IMAD.MOV R9, RZ, RZ, -R160 ;  /* 0x000000ffff097224 */ /* 0x000fe200078e0aa0 */
[C---:B------:R-:W-:Y:S01]  /*4f70*/  ISETP.GT.AND P1, PT, R160.reuse, RZ, PT ;  /* 0x000000ffa000720c */ /* 0x040fe20003f24270 */
[----:B------:R-:W-:Y:S01]  /*4f80*/  VIADD R8, R160, 0xffffffff ;  /* 0xffffffffa0087836 */ /* 0x000fe20000000000 */
[----:B------:R-:W-:Y:S02]  /*4f90*/  LEA.HI R5, R5, R10, RZ, 0x7 ;  /* 0x0000000a05057211 */ /* 0x000fe400078f38ff */
[----:B------:R-:W-:Y:S02]  /*4fa0*/  SHF.R.S32.HI R9, RZ, 0x1f, R9 ;  /* 0x0000001fff097819 */ /* 0x000fe40000011409 */
[----:B------:R-:W-:Y:S02]  /*4fb0*/  SHF.R.S32.HI R7, RZ, 0x1f, R8 ;  /* 0x0000001fff077819 */ /* 0x000fe40000011408 */
[----:B------:R-:W-:Y:S01]  /*4fc0*/  LEA.HI R6, R9, -R160, RZ, 0x7 ;  /* 0x800000a009067211 */ /* 0x000fe200078f38ff */
[----:B------:R-:W-:Y:S01]  /*4fd0*/  IMAD.MOV.U32 R9, RZ, RZ, 0x1 ;  /* 0x00000001ff097424 */ /* 0x000fe200078e00ff */
[----:B------:R-:W-:Y:S01]  /*4fe0*/  LEA.HI R7, R7, R8, RZ, 0x7 ;  /* 0x0000000807077211 */ /* 0x000fe200078f38ff */
[----:B------:R-:W-:Y:S01]  /*4ff0*/  IMAD.MOV.U32 R8, RZ, RZ, 0x0 ;  /* 0x00000000ff087424 */ /* 0x000fe200078e00ff */
[----:B------:R-:W-:-:S02]  /*5000*/  SHF.R.S32.HI R6, RZ, 0x7, R6 ;  /* 0x00000007ff067819 */ /* 0x000fc40000011406 */
[----:B------:R-:W-:Y:S01]  /*5010*/  LEA.HI.SX32 R10, R7, 0x1, 0x19 ;  /* 0x00000001070a7811 */ /* 0x000fe200078fcaff */
[----:B------:R-:W-:Y:S01]  /*5020*/  @P0 IMAD.HI R113, R5, 0x2000000, R8 ;  /* 0x0200000005710827 */ /* 0x000fe200078e0208 */
[----:B------:R-:W-:-:S03]  /*5030*/  LOP3.LUT R5, R2, 0x7f, RZ, 0xc0, !PT ;  /* 0x0000007f02057812 */ /* 0x000fc600078ec0ff */
[----:B------:R-:W-:Y:S01]  /*5040*/  IMAD.MOV R6, RZ, RZ, -R6 ;  /* 0x000000ffff067224 */ /* 0x000fe200078e0a06 */
[----:B------:R-:W-:Y:S01]  /*5050*/  LOP3.LUT R162, R5, 0x80, R162, 0xf8, !PT ;  /* 0x0000008005a27812 */ /* 0x000fe200078ef8a2 */
[----:B------:R-:W-:Y:S02]  /*5060*/  VIADD R5, R4, UR5 ;  /* 0x0000000504057c36 */ /* 0x000fe40008000000 */
[----:B------:R-:W-:Y:S02]  /*5070*/  @!P1 IMAD.MOV.U32 R10, RZ, RZ, R6 ;  /* 0x000000ffff0a9224 */ /* 0x000fe400078e0006 */
[----:B------:R-:W-:-:S03]  /*5080*/  IMAD R162, R5, 0x100, R162 ;  /* 0x0000010005a27824 */ /* 0x000fc600078e02a2 */
[----:B------:R-:W-:-:S05]  /*5090*/  VIMNMX R113, PT, PT, R10, R113, PT ;  /* 0x000000710a717248 */ /* 0x000fca0003fe0100 */
[----:B------:R-:W-:-:S05]  /*50a0*/  VIADD R84, R113, 0xffffffff ;  /* 0xffffffff71547836 */ /* 0x000fca0000000000 */
[----:B------:R-:W-:-:S05]  /*50b0*/  VIMNMX R36, PT, PT, RZ, R84, !PT ;  /* 0x00000054ff247248 */ /* 0x000fca0007fe0100 */
[----:B------:R-:W-:Y:S01]  /*50c0*/  IMAD R36, R36, -0x80, R161 ;  /* 0xffffff8024247824 */ /* 0x000fe200078e02a1 */
[----:B--2---:R-:W-:Y:S06]  /*50d0*/  @!P2 BRA `(.L_x_62) ;  /* 0x00000098009ca947 */ /* 0x004fec0003800000 */
.L_x_130:
[----:B------:R-:W-:Y:S01]  /*50e0*/  IADD3 R3, PT, PT, R36, -R3, R162 ;  /* 0x8000000324037210 */ /* 0x000fe20007ffe0a2 */
[----:B-1----:R-:W1:Y:S01]  /*50f0*/  LDTM.x32 R4, tmem[UR6] ;  /* 0x00000006000479ee */ /* 0x002e6200082c0000 */
[----:B------:R-:W-:Y:S01]  /*5100*/  LOP3.LUT R86, R85, 0x20, RZ, 0xfc, !PT ;  /* 0x0000002055567812 */ /* 0x000fe200078efcff */
[----:B------:R-:W2:Y:S01]  /*5110*/  LDC R164, c[0x0][0x600] ;  /* 0x00018000ffa47b82 */ /* 0x000ea20000000800 */
[----:B------:R-:W-:Y:S01]  /*5120*/  VIADDMNMX R3, R3, 0x1, R36, PT ;  /* 0x0000000103037846 */ /* 0x000fe20003800124 */
[----:B------:R-:W-:Y:S01]  /*5130*/  UIADD3 UR10, UPT, UPT, UR4, 0x228, URZ ;  /* 0x00000228040a7890 */ /* 0x000fe2000fffe0ff */
[----:B------:R-:W-:Y:S01]  /*5140*/  R2UR UR5, R86 ;  /* 0x00000000560572ca */ /* 0x000fe200000e0000 */
[----:B------:R-:W-:Y:S01]  /*5150*/  VIADD R160, R160, 0xffffff80 ;  /* 0xffffff80a0a07836 */ /* 0x000fe20000000000 */
[C---:B------:R-:W-:Y:S01]  /*5160*/  LOP3.LUT R87, R85.reuse, 0x40, RZ, 0xfc, !PT ;  /* 0x0000004055577812 */ /* 0x040fe200078efcff */
[----:B------:R-:W-:Y:S01]  /*5170*/  IMAD.MOV R138, RZ, RZ, -R3 ;  /* 0x000000ffff8a7224 */ /* 0x000fe200078e0a03 */
[----:B------:R-:W-:Y:S01]  /*5180*/  LOP3.LUT R112, R85, 0x60, RZ, 0xfc, !PT ;  /* 0x0000006055707812 */ /* 0x000fe200078efcff */
[----:B------:R-:W-:Y:S01]  /*5190*/  IMAD.MOV.U32 R3, RZ, RZ, -0x1 ;  /* 0xffffffffff037424 */ /* 0x000fe200078e00ff */
[----:B------:R-:W-:-:S02]  /*51a0*/  UPRMT UR10, UR7, 0x654, UR10 ;  /* 0x00000654070a7896 */ /* 0x000fc4000800000a */
[----:B------:R-:W-:-:S04]  /*51b0*/  VIADDMNMX R36, R138, 0x20, RZ, !PT ;  /* 0x000000208a247846 */ /* 0x000fc800078001ff */
[----:B------:R-:W-:Y:S01]  /*51c0*/  SHF.R.U32.HI R36, RZ, R36, R3 ;  /* 0x00000024ff247219 */ /* 0x000fe20000011603 */
[----:B------:R-:W3:Y:S01]  /*51d0*/  LDTM.x32 R52, tmem[UR5] ;  /* 0x00000005003479ee */ /* 0x000ee200082c0000 */
[----:B------:R-:W-:Y:S02]  /*51e0*/  R2UR UR5, R87 ;  /* 0x00000000570572ca */ /* 0x000fe400000e0000 */
[----:B------:R-:W-:-:S05]  /*51f0*/  R2P PR, R36, 0x7e ;  /* 0x0000007e24007804 */ /* 0x000fca0000000000 */
[----:B-1----:R-:W-:Y:S02]  /*5200*/  SEL R99, R5, 0xff800000, P1 ;  /* 0xff80000005637807 */ /* 0x002fe40000800000 */
[----:B------:R-:W-:Y:S02]  /*5210*/  SEL R88, R6, 0xff800000, P2 ;  /* 0xff80000006587807 */ /* 0x000fe40001000000 */
[----:B------:R-:W-:Y:S02]  /*5220*/  SEL R89, R7, 0xff800000, P3 ;  /* 0xff80000007597807 */ /* 0x000fe40001800000 */
[----:B------:R-:W-:Y:S02]  /*5230*/  SEL R90, R8, 0xff800000, P4 ;  /* 0xff800000085a7807 */ /* 0x000fe40002000000 */
[----:B------:R-:W-:Y:S02]  /*5240*/  SEL R91, R9, 0xff800000, P5 ;  /* 0xff800000095b7807 */ /* 0x000fe40002800000 */
[----:B------:R-:W-:-:S02]  /*5250*/  SEL R102, R10, 0xff800000, P6 ;  /* 0xff8000000a667807 */ /* 0x000fc40003000000 */
[C---:B------:R-:W-:Y:S02]  /*5260*/  R2P PR, R36.reuse.B1, 0x7f ;  /* 0x0000007f24007804 */ /* 0x040fe40000001000 */
[----:B------:R-:W-:Y:S02]  /*5270*/  LOP3.LUT R5, R36, 0x1, RZ, 0xc0, !PT ;  /* 0x0000000124057812 */ /* 0x000fe400078ec0ff */
[----:B------:R-:W-:Y:S02]  /*5280*/  VIADDMNMX R6, R138, 0x60, RZ, !PT ;  /* 0x000000608a067846 */ /* 0x000fe400078001ff */
[----:B------:R-:W-:Y:S02]  /*5290*/  SEL R92, R12, 0xff800000, P0 ;  /* 0xff8000000c5c7807 */ /* 0x000fe40000000000 */
[----:B------:R-:W-:Y:S02]  /*52a0*/  SEL R93, R13, 0xff800000, P1 ;  /* 0xff8000000d5d7807 */ /* 0x000fe40000800000 */
[----:B------:R-:W-:-:S02]  /*52b0*/  SEL R94, R14, 0xff800000, P2 ;  /* 0xff8000000e5e7807 */ /* 0x000fc40001000000 */
[----:B------:R-:W-:Y:S02]  /*52c0*/  SEL R95, R15, 0xff800000, P3 ;  /* 0xff8000000f5f7807 */ /* 0x000fe40001800000 */
[----:B------:R-:W-:Y:S02]  /*52d0*/  SEL R96, R16, 0xff800000, P4 ;  /* 0xff80000010607807 */ /* 0x000fe40002000000 */
[----:B------:R-:W-:Y:S02]  /*52e0*/  SEL R97, R17, 0xff800000, P5 ;  /* 0xff80000011617807 */ /* 0x000fe40002800000 */
[----:B------:R-:W-:Y:S02]  /*52f0*/  SEL R108, R18, 0xff800000, P6 ;  /* 0xff800000126c7807 */ /* 0x000fe40003000000 */
[----:B------:R-:W-:Y:S02]  /*5300*/  R2P PR, R36.B2, 0x7f ;  /* 0x0000007f24007804 */ /* 0x000fe40000002000 */
[----:B------:R-:W-:-:S03]  /*5310*/  SHF.R.U32.HI R139, RZ, R6, R3 ;  /* 0x00000006ff8b7219 */ /* 0x000fc60000011603 */
[----:B------:R-:W-:Y:S02]  /*5320*/  SEL R100, R20, 0xff800000, P0 ;  /* 0xff80000014647807 */ /* 0x000fe40000000000 */
[----:B------:R-:W-:Y:S02]  /*5330*/  SEL R101, R21, 0xff800000, P1 ;  /* 0xff80000015657807 */ /* 0x000fe40000800000 */
[----:B------:R-:W-:Y:S02]  /*5340*/  SEL R104, R22, 0xff800000, P2 ;  /* 0xff80000016687807 */ /* 0x000fe40001000000 */
[----:B------:R-:W-:Y:S02]  /*5350*/  SEL R105, R23, 0xff800000, P3 ;  /* 0xff80000017697807 */ /* 0x000fe40001800000 */
[----:B------:R-:W-:Y:S02]  /*5360*/  SEL R106, R24, 0xff800000, P4 ;  /* 0xff800000186a7807 */ /* 0x000fe40002000000 */
[----:B------:R-:W-:-:S02]  /*5370*/  SEL R107, R25, 0xff800000, P5 ;  /* 0xff800000196b7807 */ /* 0x000fc40002800000 */
[----:B------:R-:W-:Y:S02]  /*5380*/  SEL R114, R26, 0xff800000, P6 ;  /* 0xff8000001a727807 */ /* 0x000fe40003000000 */
[----:B------:R-:W-:-:S05]  /*5390*/  R2P PR, R36.B3, 0x7f ;  /* 0x0000007f24007804 */ /* 0x000fca0000003000 */
[----:B------:R-:W-:Y:S02]  /*53a0*/  SEL R110, R28, 0xff800000, P0 ;  /* 0xff8000001c6e7807 */ /* 0x000fe40000000000 */
[----:B------:R-:W-:Y:S02]  /*53b0*/  ISETP.NE.U32.AND P0, PT, R5, 0x1, PT ;  /* 0x000000010500780c */ /* 0x000fe40003f05070 */
[----:B------:R-:W-:Y:S02]  /*53c0*/  SEL R111, R29, 0xff800000, P1 ;  /* 0xff8000001d6f7807 */ /* 0x000fe40000800000 */
[----:B------:R-:W-:Y:S02]  /*53d0*/  LOP3.LUT P1, RZ, R36, 0x80, RZ, 0xc0, !PT ;  /* 0x0000008024ff7812 */ /* 0x000fe4000782c0ff */
[----:B------:R-:W-:Y:S02]  /*53e0*/  SEL R98, R4, 0xff800000, !P0 ;  /* 0xff80000004627807 */ /* 0x000fe40004000000 */
[----:B------:R-:W-:-:S02]  /*53f0*/  LOP3.LUT P0, RZ, R36, 0x8000, RZ, 0xc0, !PT ;  /* 0x0000800024ff7812 */ /* 0x000fc4000780c0ff */
[----:B------:R-:W-:Y:S02]  /*5400*/  VIADDMNMX R4, R138, 0x40, RZ, !PT ;  /* 0x000000408a047846 */ /* 0x000fe400078001ff */
[----:B------:R-:W-:Y:S02]  /*5410*/  SEL R103, R11, 0xff800000, P1 ;  /* 0xff8000000b677807 */ /* 0x000fe40000800000 */
[C---:B------:R-:W-:Y:S02]  /*5420*/  LOP3.LUT P1, RZ, R36.reuse, 0x800000, RZ, 0xc0, !PT ;  /* 0x0080000024ff7812 */ /* 0x040fe4000782c0ff */
[----:B------:R-:W-:Y:S02]  /*5430*/  SEL R109, R19, 0xff800000, P0 ;  /* 0xff800000136d7807 */ /* 0x000fe40000000000 */
[----:B------:R-:W-:Y:S02]  /*5440*/  ISETP.GT.AND P0, PT, R36, -0x1, PT ;  /* 0xffffffff2400780c */ /* 0x000fe40003f04270 */
[----:B------:R-:W-:-:S02]  /*5450*/  SHF.R.U32.HI R4, RZ, R4, R3 ;  /* 0x00000004ff047219 */ /* 0x000fc40000011603 */
[----:B------:R-:W-:Y:S02]  /*5460*/  SEL R115, R27, 0xff800000, P1 ;  /* 0xff8000001b737807 */ /* 0x000fe40000800000 */
[----:B------:R-:W-:Y:S02]  /*5470*/  SEL R116, R30, 0xff800000, P2 ;  /* 0xff8000001e747807 */ /* 0x000fe40001000000 */
[----:B------:R-:W-:Y:S02]  /*5480*/  SEL R117, R31, 0xff800000, P3 ;  /* 0xff8000001f757807 */ /* 0x000fe40001800000 */
[----:B------:R-:W-:Y:S02]  /*5490*/  SEL R118, R32, 0xff800000, P4 ;  /* 0xff80000020767807 */ /* 0x000fe40002000000 */
[----:B------:R-:W-:Y:S02]  /*54a0*/  SEL R119, R33, 0xff800000, P5 ;  /* 0xff80000021777807 */ /* 0x000fe40002800000 */
[----:B------:R-:W-:-:S02]  /*54b0*/  SEL R120, R34, 0xff800000, P6 ;  /* 0xff80000022787807 */ /* 0x000fc40003000000 */
[----:B------:R-:W-:Y:S02]  /*54c0*/  R2P PR, R4, 0x7e ;  /* 0x0000007e04007804 */ /* 0x000fe40000000000 */
[----:B------:R-:W-:Y:S02]  /*54d0*/  SEL R121, R35, 0xff800000, !P0 ;  /* 0xff80000023797807 */ /* 0x000fe40004000000 */
[----:B------:R-:W1:Y:S01]  /*54e0*/  LDTM.x32 R20, tmem[UR5] ;  /* 0x00000005001479ee */ /* 0x000e6200082c0000 */
[----:B---3--:R-:W-:Y:S02]  /*54f0*/  SEL R53, R53, 0xff800000, P1 ;  /* 0xff80000035357807 */ /* 0x008fe40000800000 */
[----:B------:R-:W-:Y:S02]  /*5500*/  SEL R54, R54, 0xff800000, P2 ;  /* 0xff80000036367807 */ /* 0x000fe40001000000 */
[----:B------:R-:W-:Y:S02]  /*5510*/  SEL R55, R55, 0xff800000, P3 ;  /* 0xff80000037377807 */ /* 0x000fe40001800000 */
[----:B------:R-:W-:-:S02]  /*5520*/  SEL R56, R56, 0xff800000, P4 ;  /* 0xff80000038387807 */ /* 0x000fc40002000000 */
[----:B------:R-:W-:Y:S02]  /*5530*/  SEL R57, R57, 0xff800000, P5 ;  /* 0xff80000039397807 */ /* 0x000fe40002800000 */
[----:B------:R-:W-:Y:S02]  /*5540*/  SEL R58, R58, 0xff800000, P6 ;  /* 0xff8000003a3a7807 */ /* 0x000fe40003000000 */
[C---:B------:R-:W-:Y:S02]  /*5550*/  R2P PR, R4.reuse.B1, 0x7f ;  /* 0x0000007f04007804 */ /* 0x040fe40000001000 */
[----:B------:R-:W-:Y:S02]  /*5560*/  LOP3.LUT R5, R4, 0x1, RZ, 0xc0, !PT ;  /* 0x0000000104057812 */ /* 0x000fe400078ec0ff */
[----:B------:R-:W-:Y:S02]  /*5570*/  R2UR UR5, R112 ;  /* 0x00000000700572ca */ /* 0x000fe400000e0000 */
[----:B------:R-:W-:-:S02]  /*5580*/  SEL R60, R60, 0xff800000, P0 ;  /* 0xff8000003c3c7807 */ /* 0x000fc40000000000 */
[----:B------:R-:W-:Y:S02]  /*5590*/  SEL R61, R61, 0xff800000, P1 ;  /* 0xff8000003d3d7807 */ /* 0x000fe40000800000 */
[----:B------:R-:W-:Y:S02]  /*55a0*/  SEL R62, R62, 0xff800000, P2 ;  /* 0xff8000003e3e7807 */ /* 0x000fe40001000000 */
[----:B------:R-:W-:Y:S02]  /*55b0*/  SEL R63, R63, 0xff800000, P3 ;  /* 0xff8000003f3f7807 */ /* 0x000fe40001800000 */
[----:B------:R-:W-:Y:S02]  /*55c0*/  SEL R64, R64, 0xff800000, P4 ;  /* 0xff80000040407807 */ /* 0x000fe40002000000 */
[----:B------:R-:W-:Y:S02]  /*55d0*/  SEL R65, R65, 0xff800000, P5 ;  /* 0xff80000041417807 */ /* 0x000fe40002800000 */
[----:B------:R-:W-:-:S02]  /*55e0*/  SEL R66, R66, 0xff800000, P6 ;  /* 0xff80000042427807 */ /* 0x000fc40003000000 */
[----:B------:R-:W-:Y:S02]  /*55f0*/  R2P PR, R4.B2, 0x7f ;  /* 0x0000007f04007804 */ /* 0x000fe40000002000 */
[----:B------:R-:W-:-:S03]  /*5600*/  VIADDMNMX R138, R138, 0x80, RZ, !PT ;  /* 0x000000808a8a7846 */ /* 0x000fc600078001ff */
[----:B------:R-:W-:Y:S02]  /*5610*/  SEL R68, R68, 0xff800000, P0 ;  /* 0xff80000044447807 */ /* 0x000fe40000000000 */
[----:B------:R-:W-:Y:S02]  /*5620*/  SEL R69, R69, 0xff800000, P1 ;  /* 0xff80000045457807 */ /* 0x000fe40000800000 */
[----:B------:R-:W-:Y:S02]  /*5630*/  SEL R70, R70, 0xff800000, P2 ;  /* 0xff80000046467807 */ /* 0x000fe40001000000 */
[----:B------:R-:W-:Y:S02]  /*5640*/  SEL R71, R71, 0xff800000, P3 ;  /* 0xff80000047477807 */ /* 0x000fe40001800000 */
[----:B------:R-:W-:Y:S02]  /*5650*/  SEL R72, R72, 0xff800000, P4 ;  /* 0xff80000048487807 */ /* 0x000fe40002000000 */
[----:B------:R-:W-:-:S02]  /*5660*/  SEL R73, R73, 0xff800000, P5 ;  /* 0xff80000049497807 */ /* 0x000fc40002800000 */
[----:B------:R-:W-:Y:S02]  /*5670*/  SEL R74, R74, 0xff800000, P6 ;  /* 0xff8000004a4a7807 */ /* 0x000fe40003000000 */
[----:B------:R-:W-:Y:S02]  /*5680*/  R2P PR, R4.B3, 0x7f ;  /* 0x0000007f04007804 */ /* 0x000fe40000003000 */
[----:B------:R-:W-:-:S03]  /*5690*/  SHF.R.U32.HI R3, RZ, R138, R3 ;  /* 0x0000008aff037219 */ /* 0x000fc60000011603 */
[----:B------:R-:W-:Y:S02]  /*56a0*/  SEL R76, R76, 0xff800000, P0 ;  /* 0xff8000004c4c7807 */ /* 0x000fe40000000000 */
[----:B------:R-:W-:Y:S02]  /*56b0*/  ISETP.NE.U32.AND P0, PT, R5, 0x1, PT ;  /* 0x000000010500780c */ /* 0x000fe40003f05070 */
[----:B------:R-:W-:Y:S02]  /*56c0*/  SEL R77, R77, 0xff800000, P1 ;  /* 0xff8000004d4d7807 */ /* 0x000fe40000800000 */
[----:B------:R-:W-:Y:S02]  /*56d0*/  LOP3.LUT P1, RZ, R4, 0x80, RZ, 0xc0, !PT ;  /* 0x0000008004ff7812 */ /* 0x000fe4000782c0ff */
[----:B------:R-:W-:Y:S02]  /*56e0*/  SEL R52, R52, 0xff800000, !P0 ;  /* 0xff80000034347807 */ /* 0x000fe40004000000 */
[----:B------:R-:W-:-:S02]  /*56f0*/  LOP3.LUT P0, RZ, R4, 0x8000, RZ, 0xc0, !PT ;  /* 0x0000800004ff7812 */ /* 0x000fc4000780c0ff */
[----:B------:R-:W-:Y:S02]  /*5700*/  SEL R59, R59, 0xff800000, P1 ;  /* 0xff8000003b3b7807 */ /* 0x000fe40000800000 */
[C---:B------:R-:W-:Y:S02]  /*5710*/  LOP3.LUT P1, RZ, R4.reuse, 0x800000, RZ, 0xc0, !PT ;  /* 0x0080000004ff7812 */ /* 0x040fe4000782c0ff */
[----:B------:R-:W-:Y:S02]  /*5720*/  SEL R67, R67, 0xff800000, P0 ;  /* 0xff80000043437807 */ /* 0x000fe40000000000 */
[----:B------:R-:W-:Y:S02]  /*5730*/  ISETP.GT.AND P0, PT, R4, -0x1, PT ;  /* 0xffffffff0400780c */ /* 0x000fe40003f04270 */
[----:B------:R-:W-:Y:S02]  /*5740*/  SEL R75, R75, 0xff800000, P1 ;  /* 0xff8000004b4b7807 */ /* 0x000fe40000800000 */
[----:B------:R-:W-:-:S02]  /*5750*/  SEL R78, R78, 0xff800000, P2 ;  /* 0xff8000004e4e7807 */ /* 0x000fc40001000000 */
[----:B------:R-:W-:Y:S02]  /*5760*/  SEL R79, R79, 0xff800000, P3 ;  /* 0xff8000004f4f7807 */ /* 0x000fe40001800000 */
[----:B------:R-:W-:Y:S02]  /*5770*/  SEL R80, R80, 0xff800000, P4 ;  /* 0xff80000050507807 */ /* 0x000fe40002000000 */
[----:B------:R-:W-:Y:S02]  /*5780*/  SEL R81, R81, 0xff800000, P5 ;  /* 0xff80000051517807 */ /* 0x000fe40002800000 */
[----:B------:R-:W-:Y:S02]  /*5790*/  SEL R82, R82, 0xff800000, P6 ;  /* 0xff80000052527807 */ /* 0x000fe40003000000 */
[----:B------:R-:W-:Y:S02]  /*57a0*/  R2P PR, R139, 0x7e ;  /* 0x0000007e8b007804 */ /* 0x000fe40000000000 */
[----:B------:R-:W-:-:S02]  /*57b0*/  SEL R83, R83, 0xff800000, !P0 ;  /* 0xff80000053537807 */ /* 0x000fc40004000000 */
[----:B------:R-:W-:Y:S02]  /*57c0*/  LOP3.LUT R4, R139, 0x1, RZ, 0xc0, !PT ;  /* 0x000000018b047812 */ /* 0x000fe400078ec0ff */
[----:B-1----:R-:W-:Y:S02]  /*57d0*/  SEL R129, R21, 0xff800000, P1 ;  /* 0xff80000015817807 */ /* 0x002fe40000800000 */
[----:B------:R-:W-:Y:S02]  /*57e0*/  SEL R122, R22, 0xff800000, P2 ;  /* 0xff800000167a7807 */ /* 0x000fe40001000000 */
[----:B------:R-:W-:Y:S02]  /*57f0*/  SEL R123, R23, 0xff800000, P3 ;  /* 0xff800000177b7807 */ /* 0x000fe40001800000 */
[----:B------:R-:W-:Y:S02]  /*5800*/  SEL R124, R24, 0xff800000, P4 ;  /* 0xff800000187c7807 */ /* 0x000fe40002000000 */
[----:B------:R-:W-:-:S02]  /*5810*/  SEL R125, R25, 0xff800000, P5 ;  /* 0xff800000197d7807 */ /* 0x000fc40002800000 */
[----:B------:R-:W-:Y:S02]  /*5820*/  SEL R132, R26, 0xff800000, P6 ;  /* 0xff8000001a847807 */ /* 0x000fe40003000000 */
[----:B------:R-:W-:-:S05]  /*5830*/  R2P PR, R139.B1, 0x7f ;  /* 0x0000007f8b007804 */ /* 0x000fca0000001000 */
        /* <DEDUP_REMOVED lines=11> */
[----:B------:R-:W-:Y:S02]  /*58f0*/  SEL R128, R20, 0xff800000, !P0 ;  /* 0xff80000014807807 */ /* 0x000fe40004000000 */
[----:B------:R-:W-:Y:S02]  /*5900*/  LOP3.LUT P0, RZ, R139, 0x80, RZ, 0xc0, !PT ;  /* 0x000000808bff7812 */ /* 0x000fe4000780c0ff */
[----:B------:R-:W-:-:S02]  /*5910*/  SEL R150, R38, 0xff800000, P2 ;  /* 0xff80000026967807 */ /* 0x000fc40001000000 */
[----:B------:R-:W-:Y:S02]  /*5920*/  SEL R133, R27, 0xff800000, P0 ;  /* 0xff8000001b857807 */ /* 0x000fe40000000000 */
[----:B------:R-:W-:Y:S02]  /*5930*/  LOP3.LUT P0, RZ, R139, 0x8000, RZ, 0xc0, !PT ;  /* 0x000080008bff7812 */ /* 0x000fe4000780c0ff */
[----:B------:R-:W-:Y:S02]  /*5940*/  SEL R151, R39, 0xff800000, P3 ;  /* 0xff80000027977807 */ /* 0x000fe40001800000 */
[----:B------:R-:W-:Y:S02]  /*5950*/  SEL R137, R35, 0xff800000, P0 ;  /* 0xff80000023897807 */ /* 0x000fe40000000000 */
[----:B------:R-:W1:Y:S01]  /*5960*/  LDTM.x32 R4, tmem[UR5] ;  /* 0x00000005000479ee */ /* 0x000e6200082c0000 */
[----:B------:R-:W-:Y:S02]  /*5970*/  LOP3.LUT P0, RZ, R139, 0x800000, RZ, 0xc0, !PT ;  /* 0x008000008bff7812 */ /* 0x000fe4000780c0ff */
[----:B------:R-:W-:-:S02]  /*5980*/  SEL R144, R40, 0xff800000, P4 ;  /* 0xff80000028907807 */ /* 0x000fc40002000000 */
[----:B------:R-:W-:Y:S02]  /*5990*/  SEL R43, R43, 0xff800000, P0 ;  /* 0xff8000002b2b7807 */ /* 0x000fe40000000000 */
[----:B------:R-:W-:Y:S02]  /*59a0*/  SEL R145, R41, 0xff800000, P5 ;  /* 0xff80000029917807 */ /* 0x000fe40002800000 */
[----:B------:R-:W-:Y:S02]  /*59b0*/  SEL R42, R42, 0xff800000, P6 ;  /* 0xff8000002a2a7807 */ /* 0x000fe40003000000 */
[----:B------:R-:W-:Y:S02]  /*59c0*/  R2P PR, R139.B3, 0x7f ;  /* 0x0000007f8b007804 */ /* 0x000fe40000003000 */
[----:B------:R-:W-:-:S03]  /*59d0*/  R2UR UR5, R87 ;  /* 0x00000000570572ca */ /* 0x000fc600000e0000 */
[----:B------:R-:W-:Y:S02]  /*59e0*/  SEL R138, R44, 0xff800000, P0 ;  /* 0xff8000002c8a7807 */ /* 0x000fe40000000000 */
[----:B------:R-:W-:Y:S02]  /*59f0*/  ISETP.GT.AND P0, PT, R139, -0x1, PT ;  /* 0xffffffff8b00780c */ /* 0x000fe40003f04270 */
[----:B------:R-:W-:Y:S02]  /*5a00*/  SEL R139, R45, 0xff800000, P1 ;  /* 0xff8000002d8b7807 */ /* 0x000fe40000800000 */
[----:B------:R-:W-:Y:S02]  /*5a10*/  SEL R142, R46, 0xff800000, P2 ;  /* 0xff8000002e8e7807 */ /* 0x000fe40001000000 */
[----:B------:R-:W-:Y:S02]  /*5a20*/  SEL R143, R47, 0xff800000, P3 ;  /* 0xff8000002f8f7807 */ /* 0x000fe40001800000 */
[----:B------:R-:W-:-:S02]  /*5a30*/  SEL R48, R48, 0xff800000, P4 ;  /* 0xff80000030307807 */ /* 0x000fc40002000000 */
[----:B------:R-:W-:Y:S02]  /*5a40*/  SEL R49, R49, 0xff800000, P5 ;  /* 0xff80000031317807 */ /* 0x000fe40002800000 */
[----:B------:R-:W-:Y:S02]  /*5a50*/  SEL R50, R50, 0xff800000, P6 ;  /* 0xff80000032327807 */ /* 0x000fe40003000000 */
[----:B------:R-:W-:Y:S02]  /*5a60*/  R2P PR, R3, 0x7e ;  /* 0x0000007e03007804 */ /* 0x000fe40000000000 */
[----:B------:R-:W-:-:S03]  /*5a70*/  SEL R51, R51, 0xff800000, !P0 ;  /* 0xff80000033337807 */ /* 0x000fc60004000000 */
        /* <DEDUP_REMOVED lines=8> */
[----:B------:R-:W-:Y:S02]  /*5b00*/  FMNMX R6, R90, R91, !PT ;  /* 0x0000005b5a067209 */ /* 0x000fe40007800000 */
        /* <DEDUP_REMOVED lines=8> */
[----:B------:R-:W-:-:S03]  /*5b90*/  FMNMX3 R6, R6, R96, R97, !PT ;  /* 0x0000006006067276 */ /* 0x000fc60007800061 */
        /* <DEDUP_REMOVED lines=10> */
[----:B------:R-:W-:Y:S02]  /*5c40*/  LOP3.LUT P0, RZ, R3, 0x800000, RZ, 0xc0, !PT ;  /* 0x0080000003ff7812 */ /* 0x000fe4000780c0ff */
[----:B------:R-:W-:-:S02]  /*5c50*/  SEL R24, R24, 0xff800000, P4 ;  /* 0xff80000018187807 */ /* 0x000fc40002000000 */
[----:B------:R-:W-:Y:S02]  /*5c60*/  SEL R27, R27, 0xff800000, P0 ;  /* 0xff8000001b1b7807 */ /* 0x000fe40000000000 */
[----:B------:R-:W-:Y:S02]  /*5c70*/  SEL R25, R25, 0xff800000, P5 ;  /* 0xff80000019197807 */ /* 0x000fe40002800000 */
[----:B------:R-:W-:Y:S02]  /*5c80*/  SEL R26, R26, 0xff800000, P6 ;  /* 0xff8000001a1a7807 */ /* 0x000fe40003000000 */
[----:B------:R-:W-:Y:S02]  /*5c90*/  R2P PR, R3.B3, 0x7f ;  /* 0x0000007f03007804 */ /* 0x000fe40000003000 */
[----:B------:R-:W-:Y:S02]  /*5ca0*/  FMNMX R4, R98, R99, !PT ;  /* 0x0000006362047209 */ /* 0x000fe40007800000 */
[----:B------:R-:W-:-:S02]  /*5cb0*/  FMNMX R5, R102, R103, !PT ;  /* 0x0000006766057209 */ /* 0x000fc40007800000 */
[----:B------:R-:W-:Y:S02]  /*5cc0*/  SEL R154, R28, 0xff800000, P0 ;  /* 0xff8000001c9a7807 */ /* 0x000fe40000000000 */
[----:B------:R-:W-:Y:S02]  /*5cd0*/  ISETP.GT.AND P0, PT, R3, -0x1, PT ;  /* 0xffffffff0300780c */ /* 0x000fe40003f04270 */
[----:B------:R-:W-:Y:S02]  /*5ce0*/  FMNMX R3, R88, R89, !PT ;  /* 0x0000005958037209 */ /* 0x000fe40007800000 */
[----:B------:R-:W-:Y:S02]  /*5cf0*/  FMNMX3 R4, R4, R92, R93, !PT ;  /* 0x0000005c04047276 */ /* 0x000fe4000780005d */
[----:B------:R-:W-:Y:S02]  /*5d00*/  FMNMX3 R3, R3, R94, R95, !PT ;  /* 0x0000005e03037276 */ /* 0x000fe4000780005f */
[----:B------:R-:W-:-:S02]  /*5d10*/  FMNMX3 R4, R4, R100, R101, !PT ;  /* 0x0000006404047276 */ /* 0x000fc40007800065 */
[----:B------:R-:W-:Y:S02]  /*5d20*/  FMNMX3 R3, R3, R104, R105, !PT ;  /* 0x0000006803037276 */ /* 0x000fe40007800069 */
[----:B------:R-:W-:Y:S02]  /*5d30*/  FMNMX3 R5, R5, R108, R109, !PT ;  /* 0x0000006c05057276 */ /* 0x000fe4000780006d */
[----:B------:R-:W-:Y:S02]  /*5d40*/  FMNMX3 R4, R4, R110, R111, !PT ;  /* 0x0000006e04047276 */ /* 0x000fe4000780006f */
        /* <DEDUP_REMOVED lines=43> */
[----:B------:R-:W-:Y:S02]  /*6000*/  SEL R155, R29, 0xff800000, P1 ;  /* 0xff8000001d9b7807 */ /* 0x000fe40000800000 */
[----:B------:R-:W-:-:S02]  /*6010*/  SEL R156, R30, 0xff800000, P2 ;  /* 0xff8000001e9c7807 */ /* 0x000fc40001000000 */
[----:B------:R-:W-:Y:S02]  /*6020*/  SEL R157, R31, 0xff800000, P3 ;  /* 0xff8000001f9d7807 */ /* 0x000fe40001800000 */
[----:B------:R-:W-:Y:S02]  /*6030*/  FMNMX3 R4, R4, R20, R21, !PT ;  /* 0x0000001404047276 */ /* 0x000fe40007800015 */
[----:B------:R-:W-:Y:S02]  /*6040*/  FMNMX3 R3, R3, R22, R23, !PT ;  /* 0x0000001603037276 */ /* 0x000fe40007800017 */
[----:B------:R-:W-:Y:S02]  /*6050*/  FMNMX3 R6, R6, R148, R149, !PT ;  /* 0x0000009406067276 */ /* 0x000fe40007800095 */
[----:B------:R-:W-:Y:S02]  /*6060*/  FMNMX3 R5, R5, R152, R153, !PT ;  /* 0x0000009805057276 */ /* 0x000fe40007800099 */
[----:B------:R-:W-:-:S02]  /*6070*/  SEL R35, R35, 0xff800000, !P0 ;  /* 0xff80000023237807 */ /* 0x000fc40004000000 */
[----:B------:R-:W-:Y:S02]  /*6080*/  SEL R158, R32, 0xff800000, P4 ;  /* 0xff800000209e7807 */ /* 0x000fe40002000000 */
[----:B------:R-:W-:Y:S02]  /*6090*/  SEL R159, R33, 0xff800000, P5 ;  /* 0xff800000219f7807 */ /* 0x000fe40002800000 */
[----:B------:R-:W-:Y:S02]  /*60a0*/  SEL R34, R34, 0xff800000, P6 ;  /* 0xff80000022227807 */ /* 0x000fe40003000000 */
[----:B------:R-:W-:Y:S02]  /*60b0*/  FMNMX3 R4, R4, R154, R155, !PT ;  /* 0x0000009a04047276 */ /* 0x000fe4000780009b */
[----:B------:R-:W-:Y:S02]  /*60c0*/  FMNMX3 R3, R3, R156, R157, !PT ;  /* 0x0000009c03037276 */ /* 0x000fe4000780009d */
[----:B------:R-:W-:-:S02]  /*60d0*/  FMNMX3 R6, R6, R24, R25, !PT ;  /* 0x0000001806067276 */ /* 0x000fc40007800019 */
[----:B------:R-:W-:Y:S02]  /*60e0*/  FMNMX3 R5, R5, R26, R27, !PT ;  /* 0x0000001a05057276 */ /* 0x000fe4000780001b */
[----:B------:R-:W-:Y:S02]  /*60f0*/  FMNMX R3, R4, R3, !PT ;  /* 0x0000000304037209 */ /* 0x000fe40007800000 */
[----:B------:R-:W-:Y:S02]  /*6100*/  FMNMX3 R6, R6, R158, R159, !PT ;  /* 0x0000009e06067276 */ /* 0x000fe4000780009f */
[----:B------:R-:W-:-:S04]  /*6110*/  FMNMX3 R5, R5, R34, R35, !PT ;  /* 0x0000002205057276 */ /* 0x000fc80007800023 */
[----:B------:R-:W-:-:S04]  /*6120*/  FMNMX3 R163, R3, R6, R5, !PT ;  /* 0x0000000603a37276 */ /* 0x000fc80007800005 */
[----:B------:R-:W-:-:S04]  /*6130*/  FSETP.NEU.AND P0, PT, R163, -INF , PT ;  /* 0xff800000a300780b */ /* 0x000fc80003f0d000 */
[----:B------:R-:W-:Y:S02]  /*6140*/  FSEL R165, R163, RZ, P0 ;  /* 0x000000ffa3a57208 */ /* 0x000fe40000000000 */
[----:B------:R-:W-:-:S03]  /*6150*/  ELECT P0, URZ, PT ;  /* 0x0000000000ff782f */ /* 0x000fc60003800000 */
[----:B--2---:R-:W-:-:S04]  /*6160*/  FFMA R165, -R165, R164, 8 ;  /* 0x41000000a5a57423 */ /* 0x004fc800000001a4 */
[-CC-:B------:R-:W-:Y:S02]  /*6170*/  FFMA2 R28, R98.F32x2.HI_LO, R164.reuse.F32, R165.reuse.F32 ;  /* 0x000000a4621c7249 */ /* 0x180fe400012000a5 */
[-CC-:B------:R-:W-:Y:S02]  /*6180*/  FFMA2 R30, R88.F32x2.HI_LO, R164.reuse.F32, R165.reuse.F32 ;  /* 0x000000a4581e7249 */ /* 0x180fe400012000a5 */
[-CC-:B------:R-:W-:Y:S02]  /*6190*/  FFMA2 R32, R90.F32x2.HI_LO, R164.reuse.F32, R165.reuse.F32 ;  /* 0x000000a45a207249 */ /* 0x180fe400012000a5 */
[-CC-:B------:R-:W-:Y:S01]  /*61a0*/  FFMA2 R88, R102.F32x2.HI_LO, R164.reuse.F32, R165.reuse.F32 ;  /* 0x000000a466587249 */ /* 0x180fe200012000a5 */
[----:B------:R-:W-:Y:S01]  /*61b0*/  MUFU.EX2 R28, R28 ;  /* 0x0000001c001c7308 */ /* 0x000fe20000000800 */
[-CC-:B------:R-:W-:Y:S02]  /*61c0*/  FFMA2 R98, R100.F32x2.HI_LO, R164.reuse.F32, R165.reuse.F32 ;  /* 0x000000a464627249 */ /* 0x180fe400012000a5 */
[----:B------:R-:W-:-:S02]  /*61d0*/  FFMA2 R100, R104.F32x2.HI_LO, R164.F32, R165.F32 ;  /* 0x000000a468647249 */ /* 0x000fc400012000a5 */
[-CC-:B------:R-:W-:Y:S02]  /*61e0*/  FFMA2 R90, R92.F32x2.HI_LO, R164.reuse.F32, R165.reuse.F32 ;  /* 0x000000a45c5a7249 */ /* 0x180fe400012000a5 */
[-CC-:B------:R-:W-:Y:S01]  /*61f0*/  FFMA2 R92, R94.F32x2.HI_LO, R164.reuse.F32, R165.reuse.F32 ;  /* 0x000000a45e5c7249 */ /* 0x180fe200012000a5 */
[----:B------:R-:W1:Y:S01]  /*6200*/  MUFU.EX2 R29, R29 ;  /* 0x0000001d001d7308 */ /* 0x000e620000000800 */
[-CC-:B------:R-:W-:Y:S02]  /*6210*/  FFMA2 R94, R96.F32x2.HI_LO, R164.reuse.F32, R165.reuse.F32 ;  /* 0x000000a4605e7249 */ /* 0x180fe400012000a5 */
[-CC-:B------:R-:W-:Y:S02]  /*6220*/  FFMA2 R96, R108.F32x2.HI_LO, R164.reuse.F32, R165.reuse.F32 ;  /* 0x000000a46c607249 */ /* 0x180fe400012000a5 */
[-CC-:B------:R-:W-:Y:S02]  /*6230*/  FFMA2 R102, R106.F32x2.HI_LO, R164.reuse.F32, R165.reuse.F32 ;  /* 0x000000a46a667249 */ /* 0x180fe400012000a5 */
[-CC-:B------:R-:W-:Y:S01]  /*6240*/  FFMA2 R104, R114.F32x2.HI_LO, R164.reuse.F32, R165.reuse.F32 ;  /* 0x000000a472687249 */ /* 0x180fe200012000a5 */
[----:B------:R-:W-:Y:S01]  /*6250*/  MUFU.EX2 R30, R30 ;  /* 0x0000001e001e7308 */ /* 0x000fe20000000800 */
[----:B------:R-:W-:-:S02]  /*6260*/  FFMA2 R106, R110.F32x2.HI_LO, R164.F32, R165.F32 ;  /* 0x000000a46e6a7249 */ /* 0x000fc400012000a5 */
[-CC-:B------:R-:W-:Y:S02]  /*6270*/  FFMA2 R108, R116.F32x2.HI_LO, R164.reuse.F32, R165.reuse.F32 ;  /* 0x000000a4746c7249 */ /* 0x180fe400012000a5 */
[-CC-:B------:R-:W-:Y:S02]  /*6280*/  FFMA2 R110, R118.F32x2.HI_LO, R164.reuse.F32, R165.reuse.F32 ;  /* 0x000000a4766e7249 */ /* 0x180fe400012000a5 */
[-CC-:B------:R-:W-:Y:S01]  /*6290*/  FFMA2 R114, R120.F32x2.HI_LO, R164.reuse.F32, R165.reuse.F32 ;  /* 0x000000a478727249 */ /* 0x180fe200012000a5 */
[----:B------:R-:W2:Y:S01]  /*62a0*/  MUFU.EX2 R31, R31 ;  /* 0x0000001f001f7308 */ /* 0x000ea20000000800 */
[--C-:B------:R-:W-:Y:S01]  /*62b0*/  FFMA2 R52, R52.F32x2.HI_LO, R164.F32, R165.reuse.F32 ;  /* 0x000000a434347249 */ /* 0x100fe200012000a5 */
[----:B-1----:R-:W-:Y:S01]  /*62c0*/  F2FP.SATFINITE.E4M3.F32.PACK_AB_MERGE_C R12, R29, R28, RZ ;  /* 0x0000001c1d0c723e */ /* 0x002fe200048070ff */
[-CC-:B------:R-:W-:Y:S02]  /*62d0*/  FFMA2 R54, R54.F32x2.HI_LO, R164.reuse.F32, R165.reuse.F32 ;  /* 0x000000a436367249 */ /* 0x180fe400012000a5 */
[----:B------:R-:W-:-:S02]  /*62e0*/  FFMA2 R60, R60.F32x2.HI_LO, R164.F32, R165.F32 ;  /* 0x000000a43c3c7249 */ /* 0x000fc400012000a5 */
[-CC-:B------:R-:W-:Y:S01]  /*62f0*/  FFMA2 R62, R62.F32x2.HI_LO, R164.reuse.F32, R165.reuse.F32 ;  /* 0x000000a43e3e7249 */ /* 0x180fe200012000a5 */
[----:B------:R-:W-:Y:S01]  /*6300*/  MUFU.EX2 R32, R32 ;  /* 0x0000002000207308 */ /* 0x000fe20000000800 */
[-CC-:B------:R-:W-:Y:S02]  /*6310*/  FFMA2 R64, R64.F32x2.HI_LO, R164.reuse.F32, R165.reuse.F32 ;  /* 0x000000a440407249 */ /* 0x180fe400012000a5 */
[-CC-:B------:R-:W-:Y:S02]  /*6320*/  FFMA2 R66, R66.F32x2.HI_LO, R164.reuse.F32, R165.reuse.F32 ;  /* 0x000000a442427249 */ /* 0x180fe400012000a5 */
[-CC-:B------:R-:W-:Y:S02]  /*6330*/  FFMA2 R68, R68.F32x2.HI_LO, R164.reuse.F32, R165.reuse.F32 ;  /* 0x000000a444447249 */ /* 0x180fe400012000a5 */
[--C-:B------:R-:W-:Y:S01]  /*6340*/  FFMA2 R70, R70.F32x2.HI_LO, R164.F32, R165.reuse.F32 ;  /* 0x000000a446467249 */ /* 0x100fe200012000a5 */
[----:B------:R-:W1:Y:S01]  /*6350*/  MUFU.EX2 R33, R33 ;  /* 0x0000002100217308 */ /* 0x000e620000000800 */
[----:B--2---:R-:W-:Y:S01]  /*6360*/  F2FP.SATFINITE.E4M3.F32.PACK_AB_MERGE_C R3, R31, R30, RZ ;  /* 0x0000001e1f03723e */ /* 0x004fe200048070ff */
[----:B------:R-:W-:-:S02]  /*6370*/  FFMA2 R72, R72.F32x2.HI_LO, R164.F32, R165.F32 ;  /* 0x000000a448487249 */ /* 0x000fc400012000a5 */
[-C--:B------:R-:W-:Y:S01]  /*6380*/  FFMA2 R74, R74.F32x2.HI_LO, R164.reuse.F32, R165.F32 ;  /* 0x000000a44a4a7249 */ /* 0x080fe200012000a5 */
[----:B------:R-:W-:Y:S01]  /*6390*/  PRMT R12, R12, 0x5410, R3 ;  /* 0x000054100c0c7816 */ /* 0x000fe20000000003 */
[-CC-:B------:R-:W-:Y:S02]  /*63a0*/  FFMA2 R56, R56.F32x2.HI_LO, R164.reuse.F32, R165.reuse.F32 ;  /* 0x000000a438387249 */ /* 0x180fe400012000a5 */
[----:B------:R-:W-:Y:S01]  /*63b0*/  MUFU.EX2 R88, R88 ;  /* 0x0000005800587308 */ /* 0x000fe20000000800 */
[-CC-:B------:R-:W-:Y:S02]  /*63c0*/  FFMA2 R58, R58.F32x2.HI_LO, R164.reuse.F32, R165.reuse.F32 ;  /* 0x000000a43a3a7249 */ /* 0x180fe400012000a5 */
[-CC-:B------:R-:W-:Y:S02]  /*63d0*/  FFMA2 R76, R76.F32x2.HI_LO, R164.reuse.F32, R165.reuse.F32 ;  /* 0x000000a44c4c7249 */ /* 0x180fe400012000a5 */
[-CC-:B------:R-:W-:Y:S02]  /*63e0*/  FFMA2 R78, R78.F32x2.HI_LO, R164.reuse.F32, R165.reuse.F32 ;  /* 0x000000a44e4e7249 */ /* 0x180fe400012000a5 */
[--C-:B------:R-:W-:Y:S01]  /*63f0*/  FFMA2 R80, R80.F32x2.HI_LO, R164.F32, R165.reuse.F32 ;  /* 0x000000a450507249 */ /* 0x100fe200012000a5 */
[----:B------:R-:W2:Y:S01]  /*6400*/  MUFU.EX2 R89, R89 ;  /* 0x0000005900597308 */ /* 0x000ea20000000800 */
[----:B-1----:R-:W-:Y:S01]  /*6410*/  F2FP.SATFINITE.E4M3.F32.PACK_AB_MERGE_C R13, R33, R32, RZ ;  /* 0x00000020210d723e */ /* 0x002fe200048070ff */
[----:B------:R-:W-:-:S02]  /*6420*/  FFMA2 R82, R82.F32x2.HI_LO, R164.F32, R165.F32 ;  /* 0x000000a452527249 */ /* 0x000fc400012000a5 */
[-CC-:B------:R-:W-:Y:S02]  /*6430*/  FFMA2 R120, R124.F32x2.HI_LO, R164.reuse.F32, R165.reuse.F32 ;  /* 0x000000a47c787249 */ /* 0x180fe400012000a5 */
[-CC-:B------:R-:W-:Y:S02]  /*6440*/  FFMA2 R124, R126.F32x2.HI_LO, R164.reuse.F32, R165.reuse.F32 ;  /* 0x000000a47e7c7249 */ /* 0x180fe400012000a5 */
        /* <DEDUP_REMOVED lines=8> */
[-CC-:B------:R-:W-:Y:S01]  /*64d0*/  FFMA2 R130, R136.F32x2.HI_LO, R164.reuse.F32, R165.reuse.F32 ;  /* 0x000000a488827249 */ /* 0x180fe200012000a5 */
[----:B------:R-:W-:Y:S01]  /*64e0*/  PRMT R13, R13, 0x5410, R4 ;  /* 0x000054100d0d7816 */ /* 0x000fe20000000004 */
[-CC-:B------:R-:W-:Y:S01]  /*64f0*/  FFMA2 R132, R140.F32x2.HI_LO, R164.reuse.F32, R165.reuse.F32 ;  /* 0x000000a48c847249 */ /* 0x180fe200012000a5 */
[----:B------:R-:W-:Y:S01]  /*6500*/  LOP3.LUT R140, R85, 0x58, RZ, 0xfc, !PT ;  /* 0x00000058558c7812 */ /* 0x000fe200078efcff */
[----:B------:R-:W-:Y:S01]  /*6510*/  MUFU.EX2 R100, R100 ;  /* 0x0000006400647308 */ /* 0x000fe20000000800 */
[-CC-:B------:R-:W-:Y:S02]  /*6520*/  FFMA2 R134, R150.F32x2.HI_LO, R164.reuse.F32, R165.reuse.F32 ;  /* 0x000000a496867249 */ /* 0x180fe400012000a5 */
[----:B------:R-:W-:Y:S02]  /*6530*/  IMAD.MOV.U32 R141, RZ, RZ, 0x1 ;  /* 0x00000001ff8d7424 */ /* 0x000fe400078e00ff */
[-CC-:B------:R-:W-:Y:S02]  /*6540*/  FFMA2 R136, R144.F32x2.HI_LO, R164.reuse.F32, R165.reuse.F32 ;  /* 0x000000a490887249 */ /* 0x180fe400012000a5 */
[-CC-:B------:R-:W-:Y:S01]  /*6550*/  FFMA2 R144, R138.F32x2.HI_LO, R164.reuse.F32, R165.reuse.F32 ;  /* 0x000000a48a907249 */ /* 0x180fe200012000a5 */
[----:B------:R-:W-:Y:S01]  /*6560*/  LOP3.LUT R138, R85, 0x48, RZ, 0xfc, !PT ;  /* 0x00000048558a7812 */ /* 0x000fe200078efcff */
[--C-:B------:R-:W-:Y:S01]  /*6570*/  FFMA2 R42, R42.F32x2.HI_LO, R164.F32, R165.reuse.F32 ;  /* 0x000000a42a2a7249 */ /* 0x100fe200012000a5 */
[----:B------:R-:W2:Y:S01]  /*6580*/  MUFU.EX2 R101, R101 ;  /* 0x0000006500657308 */ /* 0x000ea20000000800 */
[----:B-1----:R-:W-:Y:S01]  /*6590*/  F2FP.SATFINITE.E4M3.F32.PACK_AB_MERGE_C R16, R99, R98, RZ ;  /* 0x000000626310723e */ /* 0x002fe200048070ff */
[-CC-:B------:R-:W-:Y:S01]  /*65a0*/  FFMA2 R50, R50.F32x2.HI_LO, R164.reuse.F32, R165.reuse.F32 ;  /* 0x000000a432327249 */ /* 0x180fe200012000a5 */
[----:B------:R-:W-:Y:S01]  /*65b0*/  LOP3.LUT R139, R85, 0x50, RZ, 0xfc, !PT ;  /* 0x00000050558b7812 */ /* 0x000fe200078efcff */
[----:B------:R-:W-:-:S02]  /*65c0*/  FFMA2 R36, R36.F32x2.HI_LO, R164.F32, R165.F32 ;  /* 0x000000a424247249 */ /* 0x000fc400012000a5 */
        /* <DEDUP_REMOVED lines=11> */
[----:B------:R-:W-:Y:S01]  /*6680*/  FFMA2 R34, R34.F32x2.HI_LO, R164.F32, R165.F32 ;  /* 0x000000a422227249 */ /* 0x000fe200012000a5 */
[----:B------:R-:W-:Y:S01]  /*6690*/  SHF.R.S32.HI R3, RZ, 0x1f, R0 ;  /* 0x0000001fff037819 */ /* 0x000fe20000011400 */
[----:B------:R-:W-:Y:S03]  /*66a0*/  MUFU.EX2 R92, R92 ;  /* 0x0000005c005c7308 */ /* 0x000fe60000000800 */
[----:B------:R-:W-:-:S04]  /*66b0*/  LEA.HI R3, R3, R0, RZ, 0x2 ;  /* 0x0000000003037211 */ /* 0x000fc800078f10ff */
[----:B------:R-:W-:Y:S01]  /*66c0*/  LOP3.LUT R3, R3, 0xfffffffc, RZ, 0xc0, !PT ;  /* 0xfffffffc03037812 */ /* 0x000fe200078ec0ff */
[----:B------:R-:W2:Y:S01]  /*66d0*/  MUFU.EX2 R93, R93 ;  /* 0x0000005d005d7308 */ /* 0x000ea20000000800 */
[----:B-1----:R-:W-:Y:S01]  /*66e0*/  F2FP.SATFINITE.E4M3.F32.PACK_AB_MERGE_C R14, R91, R90, RZ ;  /* 0x0000005a5b0e723e */ /* 0x002fe200048070ff */
[----:B------:R-:W-:Y:S01]  /*66f0*/  FADD2 R28, R28.F32x2.HI_LO, R90.F32x2.HI_LO ;  /* 0x0000005a1c1c724b */ /* 0x000fe20000000000 */
[----:B------:R-:W-:-:S03]  /*6700*/  IADD3 R3, PT, PT, R0, 0x3, -R3 ;  /* 0x0000000300037810 */ /* 0x000fc60007ffe803 */
[----:B------:R-:W-:Y:S02]  /*6710*/  FADD2 R28, R28.F32x2.HI_LO, R98.F32x2.HI_LO ;  /* 0x000000621c1c724b */ /* 0x000fe40000000000 */
[----:B------:R-:W-:Y:S08]  /*6720*/  MUFU.EX2 R94, R94 ;  /* 0x0000005e005e7308 */ /* 0x000ff00000000800 */
[----:B------:R-:W1:Y:S01]  /*6730*/  MUFU.EX2 R95, R95 ;  /* 0x0000005f005f7308 */ /* 0x000e620000000800 */
[----:B--2---:R-:W-:Y:S01]  /*6740*/  F2FP.SATFINITE.E4M3.F32.PACK_AB_MERGE_C R5, R93, R92, RZ ;  /* 0x0000005c5d05723e */ /* 0x004fe200048070ff */
[----:B------:R-:W-:-:S03]  /*6750*/  FADD2 R30, R30.F32x2.HI_LO, R92.F32x2.HI_LO ;  /* 0x0000005c1e1e724b */ /* 0x000fc60000000000 */
[----:B------:R-:W-:Y:S01]  /*6760*/  PRMT R14, R14, 0x5410, R5 ;  /* 0x000054100e0e7816 */ /* 0x000fe20000000005 */
[----:B------:R-:W-:Y:S02]  /*6770*/  FADD2 R30, R30.F32x2.HI_LO, R100.F32x2.HI_LO ;  /* 0x000000641e1e724b */ /* 0x000fe40000000000 */
[----:B------:R-:W-:Y:S08]  /*6780*/  MUFU.EX2 R96, R96 ;  /* 0x0000006000607308 */ /* 0x000ff00000000800 */
[----:B------:R-:W2:Y:S01]  /*6790*/  MUFU.EX2 R97, R97 ;  /* 0x0000006100617308 */ /* 0x000ea20000000800 */
[----:B-1----:R-:W-:Y:S01]  /*67a0*/  F2FP.SATFINITE.E4M3.F32.PACK_AB_MERGE_C R15, R95, R94, RZ ;  /* 0x0000005e5f0f723e */ /* 0x002fe200048070ff */
[----:B------:R-:W-:-:S06]  /*67b0*/  FADD2 R32, R32.F32x2.HI_LO, R94.F32x2.HI_LO ;  /* 0x0000005e2020724b */ /* 0x000fcc0000000000 */
[----:B------:R-:W-:Y:S08]  /*67c0*/  MUFU.EX2 R102, R102 ;  /* 0x0000006600667308 */ /* 0x000ff00000000800 */
[----:B------:R-:W1:Y:S01]  /*67d0*/  MUFU.EX2 R103, R103 ;  /* 0x0000006700677308 */ /* 0x000e620000000800 */
[----:B--2---:R-:W-:Y:S01]  /*67e0*/  F2FP.SATFINITE.E4M3.F32.PACK_AB_MERGE_C R4, R97, R96, RZ ;  /* 0x000000606104723e */ /* 0x004fe200048070ff */
[----:B------:R-:W-:-:S03]  /*67f0*/  FADD2 R88, R88.F32x2.HI_LO, R96.F32x2.HI_LO ;  /* 0x000000605858724b */ /* 0x000fc60000000000 */
[----:B------:R-:W-:-:S03]  /*6800*/  PRMT R15, R15, 0x5410, R4 ;  /* 0x000054100f0f7816 */ /* 0x000fc60000000004 */
        /* <DEDUP_REMOVED lines=26> */
[----:B------:R-:W-:Y:S01]  /*69b0*/  PRMT R19, R19, 0x5410, R4 ;  /* 0x0000541013137816 */ /* 0x000fe20000000004 */
[----:B------:R2:W-:Y:S06]  /*69c0*/  BAR.ARV R3, 0x40 ;  /* 0x000100030000751d */ /* 0x0005ec0000002000 */
[----:B------:R-:W-:Y:S01]  /*69d0*/  MUFU.EX2 R54, R54 ;  /* 0x0000003600367308 */ /* 0x000fe20000000800 */
[----:B------:R3:W-:Y:S01]  /*69e0*/  STTM.x8 tmem[UR5], R12 ;  /* 0x0000000c000079ed */ /* 0x0007e200081c0005 */
[----:B------:R-:W-:Y:S02]  /*69f0*/  R2UR UR5, R138 ;  /* 0x000000008a0572ca */ /* 0x000fe400000e0000 */
[----:B-1----:R-:W-:Y:S01]  /*6a00*/  F2FP.SATFINITE.E4M3.F32.PACK_AB_MERGE_C R8, R53, R52, RZ ;  /* 0x000000343508723e */ /* 0x002fe200048070ff */
[----:B------:R-:W-:-:S03]  /*6a10*/  FADD2 R28, R28.F32x2.HI_LO, R52.F32x2.HI_LO ;  /* 0x000000341c1c724b */ /* 0x000fc60000000000 */
[----:B------:R-:W1:Y:S08]  /*6a20*/  MUFU.EX2 R55, R55 ;  /* 0x0000003700377308 */ /* 0x000e700000000800 */
[----:B------:R-:W-:Y:S08]  /*6a30*/  MUFU.EX2 R60, R60 ;  /* 0x0000003c003c7308 */ /* 0x000ff00000000800 */
[----:B------:R-:W4:Y:S01]  /*6a40*/  MUFU.EX2 R61, R61 ;  /* 0x0000003d003d7308 */ /* 0x000f220000000800 */
[----:B-1----:R-:W-:Y:S01]  /*6a50*/  F2FP.SATFINITE.E4M3.F32.PACK_AB_MERGE_C R5, R55, R54, RZ ;  /* 0x000000363705723e */ /* 0x002fe200048070ff */
[----:B------:R-:W-:-:S03]  /*6a60*/  FADD2 R30, R30.F32x2.HI_LO, R54.F32x2.HI_LO ;  /* 0x000000361e1e724b */ /* 0x000fc60000000000 */
[----:B------:R-:W-:-:S03]  /*6a70*/  PRMT R8, R8, 0x5410, R5 ;  /* 0x0000541008087816 */ /* 0x000fc60000000005 */
[----:B------:R-:W-:Y:S01]  /*6a80*/  MUFU.EX2 R62, R62 ;  /* 0x0000003e003e7308 */ /* 0x000fe20000000800 */
[----:B---3--:R-:W-:-:S07]  /*6a90*/  FFMA2 R16, R142.F32x2.HI_LO, R164.F32, R165.F32 ;  /* 0x000000a48e107249 */ /* 0x008fce00012000a5 */
[----:B------:R-:W1:Y:S01]  /*6aa0*/  MUFU.EX2 R63, R63 ;  /* 0x0000003f003f7308 */ /* 0x000e620000000800 */
[----:B----4-:R-:W-:Y:S01]  /*6ab0*/  F2FP.SATFINITE.E4M3.F32.PACK_AB_MERGE_C R10, R61, R60, RZ ;  /* 0x0000003c3d0a723e */ /* 0x010fe200048070ff */
[-CC-:B------:R-:W-:Y:S02]  /*6ac0*/  FFMA2 R18, R48.F32x2.HI_LO, R164.reuse.F32, R165.reuse.F32 ;  /* 0x000000a430127249 */ /* 0x180fe400012000a5 */
[----:B------:R-:W-:Y:S02]  /*6ad0*/  FFMA2 R142, R154.F32x2.HI_LO, R164.F32, R165.F32 ;  /* 0x000000a49a8e7249 */ /* 0x000fe400012000a5 */
[----:B------:R-:W-:Y:S02]  /*6ae0*/  FADD2 R28, R28.F32x2.HI_LO, R60.F32x2.HI_LO ;  /* 0x0000003c1c1c724b */ /* 0x000fe40000000000 */
[----:B------:R-:W-:Y:S08]  /*6af0*/  MUFU.EX2 R64, R64 ;  /* 0x0000004000407308 */ /* 0x000ff00000000800 */
[----:B------:R-:W3:Y:S01]  /*6b00*/  MUFU.EX2 R65, R65 ;  /* 0x0000004100417308 */ /* 0x000ee20000000800 */
[----:B-1----:R-:W-:Y:S01]  /*6b10*/  F2FP.SATFINITE.E4M3.F32.PACK_AB_MERGE_C R5, R63, R62, RZ ;  /* 0x0000003e3f05723e */ /* 0x002fe200048070ff */
[----:B------:R-:W-:-:S03]  /*6b20*/  FADD2 R30, R30.F32x2.HI_LO, R62.F32x2.HI_LO ;  /* 0x0000003e1e1e724b */ /* 0x000fc60000000000 */
[----:B------:R-:W-:-:S03]  /*6b30*/  PRMT R10, R10, 0x5410, R5 ;  /* 0x000054100a0a7816 */ /* 0x000fc60000000005 */
[----:B------:R-:W-:Y:S08]  /*6b40*/  MUFU.EX2 R66, R66 ;  /* 0x0000004200427308 */ /* 0x000ff00000000800 */
[----:B------:R-:W1:Y:S01]  /*6b50*/  MUFU.EX2 R67, R67 ;  /* 0x0000004300437308 */ /* 0x000e620000000800 */
[----:B---3--:R-:W-:-:S07]  /*6b60*/  F2FP.SATFINITE.E4M3.F32.PACK_AB_MERGE_C R11, R65, R64, RZ ;  /* 0x00000040410b723e */ /* 0x008fce00048070ff */
[----:B------:R-:W-:Y:S08]  /*6b70*/  MUFU.EX2 R68, R68 ;  /* 0x0000004400447308 */ /* 0x000ff00000000800 */
[----:B------:R-:W3:Y:S01]  /*6b80*/  MUFU.EX2 R69, R69 ;  /* 0x0000004500457308 */ /* 0x000ee20000000800 */
[----:B-1----:R-:W-:-:S04]  /*6b90*/  F2FP.SATFINITE.E4M3.F32.PACK_AB_MERGE_C R4, R67, R66, RZ ;  /* 0x000000424304723e */ /* 0x002fc800048070ff */
[----:B------:R-:W-:-:S03]  /*6ba0*/  PRMT R11, R11, 0x5410, R4 ;  /* 0x000054100b0b7816 */ /* 0x000fc60000000004 */
[----:B------:R-:W-:Y:S08]  /*6bb0*/  MUFU.EX2 R70, R70 ;  /* 0x0000004600467308 */ /* 0x000ff00000000800 */
[----:B------:R-:W1:Y:S01]  /*6bc0*/  MUFU.EX2 R71, R71 ;  /* 0x0000004700477308 */ /* 0x000e620000000800 */
[----:B---3--:R-:W-:Y:S01]  /*6bd0*/  F2FP.SATFINITE.E4M3.F32.PACK_AB_MERGE_C R12, R69, R68, RZ ;  /* 0x00000044450c723e */ /* 0x008fe200048070ff */
[----:B------:R-:W-:-:S06]  /*6be0*/  FADD2 R28, R28.F32x2.HI_LO, R68.F32x2.HI_LO ;  /* 0x000000441c1c724b */ /* 0x000fcc0000000000 */
        /* <DEDUP_REMOVED lines=15> */
[----:B------:R-:W-:-:S04]  /*6ce0*/  FADD2 R32, R32.F32x2.HI_LO, R56.F32x2.HI_LO ;  /* 0x000000382020724b */ /* 0x000fc80000000000 */
[----:B------:R-:W-:Y:S02]  /*6cf0*/  FADD2 R32, R32.F32x2.HI_LO, R64.F32x2.HI_LO ;  /* 0x000000402020724b */ /* 0x000fe40000000000 */
[----:B------:R-:W-:Y:S02]  /*6d00*/  MUFU.EX2 R76, R76 ;  /* 0x0000004c004c7308 */ /* 0x000fe40000000800 */
[----:B------:R-:W-:-:S06]  /*6d10*/  FADD2 R32, R32.F32x2.HI_LO, R72.F32x2.HI_LO ;  /* 0x000000482020724b */ /* 0x000fcc0000000000 */
[----:B------:R-:W3:Y:S01]  /*6d20*/  MUFU.EX2 R77, R77 ;  /* 0x0000004d004d7308 */ /* 0x000ee20000000800 */
[----:B-1----:R-:W-:Y:S01]  /*6d30*/  F2FP.SATFINITE.E4M3.F32.PACK_AB_MERGE_C R6, R59, R58, RZ ;  /* 0x0000003a3b06723e */ /* 0x002fe200048070ff */
[----:B------:R-:W-:-:S03]  /*6d40*/  FADD2 R88, R88.F32x2.HI_LO, R58.F32x2.HI_LO ;  /* 0x0000003a5858724b */ /* 0x000fc60000000000 */
[----:B------:R-:W-:Y:S01]  /*6d50*/  PRMT R9, R9, 0x5410, R6 ;  /* 0x0000541009097816 */ /* 0x000fe20000000006 */
[----:B------:R-:W-:Y:S02]  /*6d60*/  FADD2 R88, R88.F32x2.HI_LO, R66.F32x2.HI_LO ;  /* 0x000000425858724b */ /* 0x000fe40000000000 */
[----:B------:R-:W-:Y:S02]  /*6d70*/  MUFU.EX2 R78, R78 ;  /* 0x0000004e004e7308 */ /* 0x000fe40000000800 */
[----:B------:R-:W-:-:S06]  /*6d80*/  FADD2 R88, R88.F32x2.HI_LO, R74.F32x2.HI_LO ;  /* 0x0000004a5858724b */ /* 0x000fcc0000000000 */
        /* <DEDUP_REMOVED lines=17> */
[----:B------:R-:W-:Y:S01]  /*6ea0*/  MUFU.EX2 R126, R126 ;  /* 0x0000007e007e7308 */ /* 0x000fe20000000800 */
[----:B------:R1:W-:Y:S01]  /*6eb0*/  STTM.x8 tmem[UR5], R8 ;  /* 0x00000008000079ed */ /* 0x0003e200081c0005 */
[----:B------:R-:W-:-:S06]  /*6ec0*/  R2UR UR5, R139 ;  /* 0x000000008b0572ca */ /* 0x000fcc00000e0000 */
[----:B------:R-:W4:Y:S01]  /*6ed0*/  MUFU.EX2 R127, R127 ;  /* 0x0000007f007f7308 */ /* 0x000f220000000800 */
[----:B---3--:R-:W-:-:S07]  /*6ee0*/  F2FP.SATFINITE.E4M3.F32.PACK_AB_MERGE_C R6, R125, R124, RZ ;  /* 0x0000007c7d06723e */ /* 0x008fce00048070ff */
[----:B------:R-:W-:Y:S08]  /*6ef0*/  MUFU.EX2 R128, R128 ;  /* 0x0000008000807308 */ /* 0x000ff00000000800 */
[----:B------:R-:W3:Y:S01]  /*6f00*/  MUFU.EX2 R129, R129 ;  /* 0x0000008100817308 */ /* 0x000ee20000000800 */
[----:B----4-:R-:W-:-:S04]  /*6f10*/  F2FP.SATFINITE.E4M3.F32.PACK_AB_MERGE_C R7, R127, R126, RZ ;  /* 0x0000007e7f07723e */ /* 0x010fc800048070ff */
        /* <DEDUP_REMOVED lines=34> */
[----:B-1----:R-:W-:Y:S01]  /*7140*/  F2FP.SATFINITE.E4M3.F32.PACK_AB_MERGE_C R14, R13, R12, RZ ;  /* 0x0000000c0d0e723e */ /* 0x002fe200048070ff */
[----:B------:R-:W-:-:S03]  /*7150*/  FFMA2 R50, R152.F32x2.HI_LO, R164.F32, R165.F32 ;  /* 0x000000a498327249 */ /* 0x000fc600012000a5 */
[----:B------:R-:W-:Y:S01]  /*7160*/  PRMT R11, R11, 0x5410, R14 ;  /* 0x000054100b0b7816 */ /* 0x000fe2000000000e */
[-CC-:B------:R-:W-:Y:S02]  /*7170*/  FFMA2 R14, R44.F32x2.HI_LO, R164.reuse.F32, R165.reuse.F32 ;  /* 0x000000a42c0e7249 */ /* 0x180fe400012000a5 */
[----:B------:R-:W-:Y:S01]  /*7180*/  MUFU.EX2 R118, R118 ;  /* 0x0000007600767308 */ /* 0x000fe20000000800 */
[-CC-:B------:R-:W-:Y:S02]  /*7190*/  FFMA2 R44, R146.F32x2.HI_LO, R164.reuse.F32, R165.reuse.F32 ;  /* 0x000000a4922c7249 */ /* 0x180fe400012000a5 */
[----:B------:R-:W-:-:S05]  /*71a0*/  FFMA2 R146, R156.F32x2.HI_LO, R164.F32, R165.F32 ;  /* 0x000000a49c927249 */ /* 0x000fca00012000a5 */
[----:B------:R-:W1:Y:S01]  /*71b0*/  MUFU.EX2 R119, R119 ;  /* 0x0000007700777308 */ /* 0x000e620000000800 */
[----:B---3--:R-:W-:Y:S01]  /*71c0*/  F2FP.SATFINITE.E4M3.F32.PACK_AB_MERGE_C R4, R117, R116, RZ ;  /* 0x000000747504723e */ /* 0x008fe200048070ff */
[----:B------:R-:W-:-:S04]  /*71d0*/  FADD2 R28, R28.F32x2.HI_LO, R116.F32x2.HI_LO ;  /* 0x000000741c1c724b */ /* 0x000fc80000000000 */
[----:B------:R-:W-:Y:S02]  /*71e0*/  FADD2 R28, R28.F32x2.HI_LO, R124.F32x2.HI_LO ;  /* 0x0000007c1c1c724b */ /* 0x000fe40000000000 */
[----:B------:R-:W-:Y:S02]  /*71f0*/  MUFU.EX2 R120, R120 ;  /* 0x0000007800787308 */ /* 0x000fe40000000800 */
[----:B------:R-:W-:-:S04]  /*7200*/  FADD2 R28, R28.F32x2.HI_LO, R132.F32x2.HI_LO ;  /* 0x000000841c1c724b */ /* 0x000fc80000000000 */
[----:B------:R-:W-:Y:S02]  /*7210*/  FADD2 R28, R28.F32x2.HI_LO, R144.F32x2.HI_LO ;  /* 0x000000901c1c724b */ /* 0x000fe40000000000 */
[----:B------:R-:W3:Y:S01]  /*7220*/  MUFU.EX2 R121, R121 ;  /* 0x0000007900797308 */ /* 0x000ee20000000800 */
[----:B-1----:R-:W-:Y:S01]  /*7230*/  F2FP.SATFINITE.E4M3.F32.PACK_AB_MERGE_C R49, R119, R118, RZ ;  /* 0x000000767731723e */ /* 0x002fe200048070ff */
[----:B------:R-:W-:-:S03]  /*7240*/  FADD2 R30, R30.F32x2.HI_LO, R118.F32x2.HI_LO ;  /* 0x000000761e1e724b */ /* 0x000fc60000000000 */
[----:B------:R-:W-:Y:S01]  /*7250*/  PRMT R4, R4, 0x5410, R49 ;  /* 0x0000541004047816 */ /* 0x000fe20000000031 */
[----:B------:R-:W-:Y:S02]  /*7260*/  FADD2 R30, R30.F32x2.HI_LO, R126.F32x2.HI_LO ;  /* 0x0000007e1e1e724b */ /* 0x000fe40000000000 */
[----:B------:R-:W-:Y:S02]  /*7270*/  MUFU.EX2 R122, R122 ;  /* 0x0000007a007a7308 */ /* 0x000fe40000000800 */
[----:B------:R-:W-:-:S04]  /*7280*/  FADD2 R30, R30.F32x2.HI_LO, R134.F32x2.HI_LO ;  /* 0x000000861e1e724b */ /* 0x000fc80000000000 */
[----:B------:R-:W-:Y:S02]  /*7290*/  FADD2 R30, R30.F32x2.HI_LO, R16.F32x2.HI_LO ;  /* 0x000000101e1e724b */ /* 0x000fe40000000000 */
        /* <DEDUP_REMOVED lines=11> */
[-CC-:B------:R-:W-:Y:S02]  /*7350*/  FFMA2 R48, R148.F32x2.HI_LO, R164.reuse.F32, R165.reuse.F32 ;  /* 0x000000a494307249 */ /* 0x180fe400012000a5 */
[----:B------:R-:W-:Y:S01]  /*7360*/  MUFU.EX2 R36, R36 ;  /* 0x0000002400247308 */ /* 0x000fe20000000800 */
[----:B------:R-:W-:Y:S01]  /*7370*/  FFMA2 R148, R158.F32x2.HI_LO, R164.F32, R165.F32 ;  /* 0x000000a49e947249 */ /* 0x000fe200012000a5 */
[----:B------:R1:W-:Y:S01]  /*7380*/  STTM.x8 tmem[UR5], R4 ;  /* 0x00000004000079ed */ /* 0x0003e200081c0005 */
[----:B------:R-:W-:Y:S01]  /*7390*/  R2UR UR5, R140 ;  /* 0x000000008c0572ca */ /* 0x000fe200000e0000 */
[----:B------:R-:W4:Y:S02]  /*73a0*/  FENCE.VIEW.ASYNC.T ;  /* 0x00000000000073c6 */ /* 0x000f240000000200 */
[----:B----4-:R2:W-:Y:S01]  /*73b0*/  SYNCS.ARRIVE.TRANS64.RED.ART0 RZ, [UR10], R141 ;  /* 0x0000008dffff79a7 */ /* 0x0105e2000850040a */
[----:B------:R-:W-:Y:S01]  /*73c0*/  FADD2 R88, R88.F32x2.HI_LO, R130.F32x2.HI_LO ;  /* 0x000000825858724b */ /* 0x000fe20000000000 */
[----:B------:R-:W4:Y:S01]  /*73d0*/  MUFU.EX2 R37, R37 ;  /* 0x0000002500257308 */ /* 0x000f220000000800 */
[----:B---3--:R-:W-:-:S02]  /*73e0*/  FADD2 R28, R28.F32x2.HI_LO, R14.F32x2.HI_LO ;  /* 0x0000000e1c1c724b */ /* 0x008fc40000000000 */
[----:B------:R-:W-:-:S04]  /*73f0*/  FADD2 R88, R88.F32x2.HI_LO, R42.F32x2.HI_LO ;  /* 0x0000002a5858724b */ /* 0x000fc80000000000 */
[----:B------:R-:W-:Y:S01]  /*7400*/  FADD2 R88, R88.F32x2.HI_LO, R12.F32x2.HI_LO ;  /* 0x0000000c5858724b */ /* 0x000fe20000000000 */
[----:B------:R-:W-:Y:S08]  /*7410*/  MUFU.EX2 R38, R38 ;  /* 0x0000002600267308 */ /* 0x000ff00000000800 */
[----:B------:R-:W3:Y:S01]  /*7420*/  MUFU.EX2 R39, R39 ;  /* 0x0000002700277308 */ /* 0x000ee20000000800 */
[----:B----4-:R-:W-:-:S07]  /*7430*/  FADD2 R30, R30.F32x2.HI_LO, R36.F32x2.HI_LO ;  /* 0x000000241e1e724b */ /* 0x010fce0000000000 */
[----:B------:R-:W-:Y:S01]  /*7440*/  MUFU.EX2 R44, R44 ;  /* 0x0000002c002c7308 */ /* 0x000fe20000000800 */
[----:B-1----:R-:W-:-:S07]  /*7450*/  F2FP.SATFINITE.E4M3.F32.PACK_AB_MERGE_C R9, R37, R36, RZ ;  /* 0x000000242509723e */ /* 0x002fce00048070ff */
[----:B------:R-:W1:Y:S01]  /*7460*/  MUFU.EX2 R45, R45 ;  /* 0x0000002d002d7308 */ /* 0x000e620000000800 */
[----:B------:R-:W-:Y:S01]  /*7470*/  F2FP.SATFINITE.E4M3.F32.PACK_AB_MERGE_C R4, R15, R14, RZ ;  /* 0x0000000e0f04723e */ /* 0x000fe200048070ff */
[----:B---3--:R-:W-:Y:S01]  /*7480*/  FADD2 R32, R32.F32x2.HI_LO, R38.F32x2.HI_LO ;  /* 0x000000262020724b */ /* 0x008fe20000000000 */
[----:B------:R-:W-:Y:S02]  /*7490*/  F2FP.SATFINITE.E4M3.F32.PACK_AB_MERGE_C R5, R39, R38, RZ ;  /* 0x000000262705723e */ /* 0x000fe400048070ff */
[----:B------:R-:W-:-:S03]  /*74a0*/  PRMT R4, R4, 0x5410, R9 ;  /* 0x0000541004047816 */ /* 0x000fc60000000009 */
        /* <DEDUP_REMOVED lines=46> */
[----:B------:R-:W-:Y:S01]  /*7790*/  MUFU.EX2 R34, R34 ;  /* 0x0000002200227308 */ /* 0x000fe20000000800 */
[----:B-1----:R-:W-:Y:S01]  /*77a0*/  F2FP.SATFINITE.E4M3.F32.PACK_AB_MERGE_C R11, R147, R146, RZ ;  /* 0x00000092930b723e */ /* 0x002fe200048070ff */
[----:B------:R-:W-:-:S03]  /*77b0*/  FADD2 R30, R30.F32x2.HI_LO, R146.F32x2.HI_LO ;  /* 0x000000921e1e724b */ /* 0x000fc60000000000 */
[----:B------:R-:W-:Y:S01]  /*77c0*/  PRMT R10, R10, 0x5410, R11 ;  /* 0x000054100a0a7816 */ /* 0x000fe2000000000b */
[----:B------:R-:W-:Y:S02]  /*77d0*/  FADD2 R28, R28.F32x2.HI_LO, R30.F32x2.HI_LO ;  /* 0x0000001e1c1c724b */ /* 0x000fe40000000000 */
[----:B------:R-:W1:Y:S08]  /*77e0*/  MUFU.EX2 R35, R35 ;  /* 0x0000002300237308 */ /* 0x000e700000000800 */
[----:B------:R-:W3:Y:S01]  /*77f0*/  MUFU.EX2 R149, R149 ;  /* 0x0000009500957308 */ /* 0x000ee20000000800 */
[----:B-1----:R-:W-:Y:S01]  /*7800*/  F2FP.SATFINITE.E4M3.F32.PACK_AB_MERGE_C R150, R35, R34, RZ ;  /* 0x000000222396723e */ /* 0x002fe200048070ff */
[----:B------:R-:W-:Y:S01]  /*7810*/  FADD2 R88, R88.F32x2.HI_LO, R34.F32x2.HI_LO ;  /* 0x000000225858724b */ /* 0x000fe20000000000 */
[----:B---3--:R-:W-:Y:S01]  /*7820*/  F2FP.SATFINITE.E4M3.F32.PACK_AB_MERGE_C R11, R149, R148, RZ ;  /* 0x00000094950b723e */ /* 0x008fe200048070ff */
[----:B------:R-:W-:-:S03]  /*7830*/  FADD2 R32, R32.F32x2.HI_LO, R148.F32x2.HI_LO ;  /* 0x000000942020724b */ /* 0x000fc60000000000 */
[----:B------:R-:W-:Y:S01]  /*7840*/  PRMT R11, R11, 0x5410, R150 ;  /* 0x000054100b0b7816 */ /* 0x000fe20000000096 */
[----:B------:R-:W-:-:S03]  /*7850*/  FADD2 R32, R32.F32x2.HI_LO, R88.F32x2.HI_LO ;  /* 0x000000582020724b */ /* 0x000fc60000000000 */
[----:B------:R1:W-:Y:S01]  /*7860*/  STTM.x8 tmem[UR5], R4 ;  /* 0x00000004000079ed */ /* 0x0003e200081c0005 */
[----:B------:R-:W-:Y:S01]  /*7870*/  UIADD3 UR5, UPT, UPT, UR4, 0x230, URZ ;  /* 0x0000023004057890 */ /* 0x000fe2000fffe0ff */
[----:B------:R-:W3:Y:S01]  /*7880*/  FENCE.VIEW.ASYNC.T ;  /* 0x00000000000073c6 */ /* 0x000ee20000000200 */
[----:B------:R-:W-:Y:S02]  /*7890*/  FADD2 R28, R28.F32x2.HI_LO, R32.F32x2.HI_LO ;  /* 0x000000201c1c724b */ /* 0x000fe40000000000 */
[----:B------:R-:W-:Y:S01]  /*78a0*/  UPRMT UR5, UR7, 0x654, UR5 ;  /* 0x0000065407057896 */ /* 0x000fe20008000005 */
[----:B---3--:R-:W-:-:S08]  /*78b0*/  NOP ;  /* 0x0000000000007918 */ /* 0x008fd00000000000 */
[----:B------:R2:W-:Y:S01]  /*78c0*/  @P0 SYNCS.ARRIVE.TRANS64.RED.ART0 RZ, [UR5], R141 ;  /* 0x0000008dffff09a7 */ /* 0x0005e20008500405 */
[----:B------:R-:W3:Y:S01]  /*78d0*/  SYNCS.PHASECHK.TRANS64.TRYWAIT P1, [UR4+0x258], RZ ;  /* 0x000258ffff0075a7 */ /* 0x000ee20008021104 */
[----:B-1----:R-:W-:-:S04]  /*78e0*/  SHF.R.S32.HI R5, RZ, 0x1f, R160 ;  /* 0x0000001fff057819 */ /* 0x002fc800000114a0 */
[----:B------:R-:W-:-:S04]  /*78f0*/  LEA.HI R5, R5, R160, RZ, 0x7 ;  /* 0x000000a005057211 */ /* 0x000fc800078f38ff */
[----:B------:R-:W-:-:S04]  /*7900*/  SHF.R.S32.HI R5, RZ, 0x7, R5 ;  /* 0x00000007ff057819 */ /* 0x000fc80000011405 */
[----:B------:R-:W-:-:S05]  /*7910*/  VIMNMX R135, PT, PT, RZ, R5, !PT ;  /* 0x00000005ff877248 */ /* 0x000fca0007fe0100 */
[----:B------:R-:W-:-:S05]  /*7920*/  IMAD.IADD R4, R84, 0x1, -R135 ;  /* 0x0000000154047824 */ /* 0x000fca00078e0a87 */
[----:B------:R-:W-:Y:S01]  /*7930*/  ISETP.GE.AND P0, PT, R4, 0x1, PT ;  /* 0x000000010400780c */ /* 0x000fe20003f06270 */
[----:B--23--:R-:W-:-:S12]  /*7940*/  @!P1 BRA `(.L_x_63) ;  /* 0x0000007000989947 */ /* 0x00cfd80003800000 */
.L_x_132:
[----:B------:R-:W-:Y:S02]  /*7950*/  HFMA2 R132, -RZ, RZ, 0, 5.9604644775390625e-08 ;  /* 0x00000001ff847431 */ /* 0x000fe400000001ff */
[----:B------:R-:W-:Y:S01]  /*7960*/  FADD R133, R28, R29 ;  /* 0x0000001d1c857221 */ /* 0x000fe20000000000 */
[----:B------:R-:W-:Y:S01]  /*7970*/  MOV R134, 0x1 ;  /* 0x0000000100867802 */ /* 0x000fe20000000f00 */
[----:B------:R-:W-:Y:S06]  /*7980*/  @!P0 BRA `(.L_x_64) ;  /* 0x0000002800588947 */ /* 0x000fec0003800000 */
[----:B------:R-:W-:Y:S01]  /*7990*/  UIADD3 UR6, UPT, UPT, UR4, 0x230, URZ ;  /* 0x0000023004067890 */ /* 0x000fe2000fffe0ff */
[----:B------:R-:W-:Y:S01]  /*79a0*/  IMAD.IADD R158, R135, 0x1, -R113 ;  /* 0x00000001879e7824 */ /* 0x000fe200078e0a71 */
[----:B------:R-:W-:Y:S01]  /*79b0*/  MOV R113, R163 ;  /* 0x000000a300717202 */ /* 0x000fe20000000f00 */
[----:B------:R-:W-:Y:S01]  /*79c0*/  IMAD.IADD R161, R162, 0x1, R161 ;  /* 0x00000001a2a17824 */ /* 0x000fe200078e02a1 */
[----:B------:R-:W-:Y:S01]  /*79d0*/  MOV R141, R84 ;  /* 0x00000054008d7202 */ /* 0x000fe20000000f00 */
[----:B------:R-:W-:Y:S01]  /*79e0*/  IMAD.MOV.U32 R132, RZ, RZ, 0x1 ;  /* 0x00000001ff847424 */ /* 0x000fe200078e00ff */
[----:B------:R-:W-:Y:S01]  /*79f0*/  MOV R134, 0x1 ;  /* 0x0000000100867802 */ /* 0x000fe20000000f00 */
[----:B------:R-:W-:Y:S01]  /*7a00*/  UPRMT UR6, UR7, 0x654, UR6 ;  /* 0x0000065407067896 */ /* 0x000fe20008000006 */
[----:B------:R-:W-:-:S11]  /*7a10*/  UMOV UR8, URZ ;  /* 0x000000ff00087c82 */ /* 0x000fd60008000000 */
.L_x_67:
[----:B------:R-:W-:Y:S01]  /*7a20*/  IMAD.U32 R6, R132, -0x80000000, RZ ;  /* 0x8000000084067824 */ /* 0x000fe200078e00ff */
[----:B------:R-:W2:Y:S01]  /*7a30*/  LDC R36, c[0x0][0x380] ;  /* 0x0000e000ff247b82 */ /* 0x000ea20000000800 */
[----:B------:R-:W-:Y:S02]  /*7a40*/  R2UR UR5, R85 ;  /* 0x00000000550572ca */ /* 0x000fe400000e0000 */
[----:B------:R-:W-:Y:S01]  /*7a50*/  IADD3 R141, PT, PT, R141, -0x1, RZ ;  /* 0xffffffff8d8d7810 */ /* 0x000fe20007ffe0ff */
[----:B------:R-:W3:Y:S02]  /*7a60*/  SYNCS.PHASECHK.TRANS64.TRYWAIT P0, [UR4+0x220], R6 ;  /* 0x00022006ff0075a7 */ /* 0x000ee40008001104 */
[----:B-123--:R-:W-:Y:S10]  /*7a70*/  @!P0 BRA `(.L_x_65) ;  /* 0x0000007000648947 */ /* 0x00eff40003800000 */
.L_x_134:
[----:B------:R-:W-:Y:S01]  /*7a80*/  VIMNMX R37, PT, PT, RZ, R141, !PT ;  /* 0x0000008dff257248 */ /* 0x000fe20007fe0100 */
[----:B-1----:R-:W1:Y:S01]  /*7a90*/  LDTM.x32 R4, tmem[UR5] ;  /* 0x00000005000479ee */ /* 0x002e6200082c0000 */
[----:B------:R-:W-:Y:S01]  /*7aa0*/  IMAD.MOV.U32 R146, RZ, RZ, -0x1 ;  /* 0xffffffffff927424 */ /* 0x000fe200078e00ff */
[----:B------:R-:W-:Y:S01]  /*7ab0*/  R2UR UR5, R86 ;  /* 0x00000000560572ca */ /* 0x000fe200000e0000 */
[----:B------:R-:W2:Y:S01]  /*7ac0*/  LDC R159, c[0x0][0x600] ;  /* 0x00018000ff9f7b82 */ /* 0x000ea20000000800 */
[----:B------:R-:W-:-:S04]  /*7ad0*/  IMAD R36, R37, 0x80, R36 ;  /* 0x0000008025247824 */ /* 0x000fc800078e0224 */
[----:B------:R-:W-:-:S05]  /*7ae0*/  IMAD.IADD R147, R36, 0x1, -R161 ;  /* 0x0000000124937824 */ /* 0x000fca00078e0aa1 */
[----:B------:R-:W-:Y:S02]  /*7af0*/  VIADDMNMX R37, R147, 0x1f, RZ, !PT ;  /* 0x0000001f93257846 */ /* 0x000fe400078001ff */
[----:B------:R-:W3:Y:S01]  /*7b00*/  LDTM.x32 R52, tmem[UR5] ;  /* 0x00000005003479ee */ /* 0x000ee200082c0000 */
[----:B------:R-:W-:Y:S02]  /*7b10*/  R2UR UR5, R87 ;  /* 0x00000000570572ca */ /* 0x000fe400000e0000 */
[--C-:B------:R-:W-:Y:S02]  /*7b20*/  SHF.R.U32.HI R36, RZ, R37, R146.reuse ;  /* 0x00000025ff247219 */ /* 0x100fe40000011692 */
[----:B------:R-:W-:Y:S02]  /*7b30*/  VIADDMNMX R153, R147, 0x5f, RZ, !PT ;  /* 0x0000005f93997846 */ /* 0x000fe400078001ff */
[----:B------:R-:W-:Y:S02]  /*7b40*/  R2P PR, R36, 0x7e ;  /* 0x0000007e24007804 */ /* 0x000fe40000000000 */
[----:B------:R-:W-:-:S03]  /*7b50*/  SHF.R.U32.HI R153, RZ, R153, R146 ;  /* 0x00000099ff997219 */ /* 0x000fc60000011692 */
[----:B-1----:R-:W-:Y:S02]  /*7b60*/  SEL R99, R5, 0xff800000, P1 ;  /* 0xff80000005637807 */ /* 0x002fe40000800000 */
[----:B------:R-:W-:Y:S02]  /*7b70*/  SEL R88, R6, 0xff800000, P2 ;  /* 0xff80000006587807 */ /* 0x000fe40001000000 */
[----:B------:R-:W-:Y:S02]  /*7b80*/  SEL R89, R7, 0xff800000, P3 ;  /* 0xff80000007597807 */ /* 0x000fe40001800000 */
[----:B------:R-:W-:Y:S02]  /*7b90*/  SEL R90, R8, 0xff800000, P4 ;  /* 0xff800000085a7807 */ /* 0x000fe40002000000 */
[----:B------:R-:W-:Y:S02]  /*7ba0*/  SEL R91, R9, 0xff800000, P5 ;  /* 0xff800000095b7807 */ /* 0x000fe40002800000 */
[----:B------:R-:W-:-:S02]  /*7bb0*/  SEL R102, R10, 0xff800000, P6 ;  /* 0xff8000000a667807 */ /* 0x000fc40003000000 */
[C---:B------:R-:W-:Y:S02]  /*7bc0*/  R2P PR, R36.reuse.B1, 0x7f ;  /* 0x0000007f24007804 */ /* 0x040fe40000001000 */
[----:B------:R-:W-:-:S03]  /*7bd0*/  LOP3.LUT R5, R36, 0x1, RZ, 0xc0, !PT ;  /* 0x0000000124057812 */ /* 0x000fc600078ec0ff */
        /* <DEDUP_REMOVED lines=117> */
[----:B------:R-:W-:Y:S02]  /*8330*/  SEL R46, R46, 0xff800000, P2 ;  /* 0xff8000002e2e7807 */ /* 0x000fe40001000000 */
[----:B------:R-:W-:Y:S02]  /*8340*/  SEL R47, R47, 0xff800000, P3 ;  /* 0xff8000002f2f7807 */ /* 0x000fe40001800000 */
[----:B------:R-:W-:Y:S02]  /*8350*/  SEL R148, R48, 0xff800000, P4 ;  /* 0xff80000030947807 */ /* 0x000fe40002000000 */
[----:B------:R-:W-:Y:S02]  /*8360*/  SEL R149, R49, 0xff800000, P5 ;  /* 0xff80000031957807 */ /* 0x000fe40002800000 */
[----:B------:R-:W-:-:S02]  /*8370*/  SEL R152, R50, 0xff800000, P6 ;  /* 0xff80000032987807 */ /* 0x000fc40003000000 */
[----:B------:R-:W-:Y:S02]  /*8380*/  R2P PR, R154, 0x7e ;  /* 0x0000007e9a007804 */ /* 0x000fe40000000000 */
[----:B------:R-:W-:-:S03]  /*8390*/  SEL R146, R44, 0xff800000, P0 ;  /* 0xff8000002c927807 */ /* 0x000fc60000000000 */
[----:B-1----:R-:W-:Y:S02]  /*83a0*/  SEL R151, R5, 0xff800000, P1 ;  /* 0xff80000005977807 */ /* 0x002fe40000800000 */
[----:B------:R-:W-:Y:S02]  /*83b0*/  SEL R44, R6, 0xff800000, P2 ;  /* 0xff800000062c7807 */ /* 0x000fe40001000000 */
[----:B------:R-:W-:Y:S01]  /*83c0*/  SEL R45, R7, 0xff800000, P3 ;  /* 0xff800000072d7807 */ /* 0x000fe20001800000 */
[----:B------:R-:W-:Y:S01]  /*83d0*/  IMAD.SHL.U32 R7, R2, 0x4, RZ ;  /* 0x0000000402077824 */ /* 0x000fe200078e00ff */
[----:B------:R-:W-:Y:S02]  /*83e0*/  SEL R48, R8, 0xff800000, P4 ;  /* 0xff80000008307807 */ /* 0x000fe40002000000 */
[----:B------:R-:W-:Y:S02]  /*83f0*/  SEL R49, R9, 0xff800000, P5 ;  /* 0xff80000009317807 */ /* 0x000fe40002800000 */
[----:B------:R-:W-:-:S02]  /*8400*/  SEL R50, R10, 0xff800000, P6 ;  /* 0xff8000000a327807 */ /* 0x000fc40003000000 */
[C---:B------:R-:W-:Y:S02]  /*8410*/  R2P PR, R154.reuse.B1, 0x7f ;  /* 0x0000007f9a007804 */ /* 0x040fe40000001000 */
[----:B------:R-:W-:Y:S02]  /*8420*/  LOP3.LUT R5, R154, 0x1, RZ, 0xc0, !PT ;  /* 0x000000019a057812 */ /* 0x000fe400078ec0ff */
[----:B------:R-:W-:Y:S02]  /*8430*/  LOP3.LUT R7, R7, 0x1fc, RZ, 0xc0, !PT ;  /* 0x000001fc07077812 */ /* 0x000fe400078ec0ff */
[----:B------:R-:W-:Y:S02]  /*8440*/  SEL R12, R12, 0xff800000, P0 ;  /* 0xff8000000c0c7807 */ /* 0x000fe40000000000 */
[----:B------:R-:W-:Y:S02]  /*8450*/  SEL R13, R13, 0xff800000, P1 ;  /* 0xff8000000d0d7807 */ /* 0x000fe40000800000 */
[----:B------:R-:W-:-:S02]  /*8460*/  SEL R14, R14, 0xff800000, P2 ;  /* 0xff8000000e0e7807 */ /* 0x000fc40001000000 */
[----:B------:R-:W-:Y:S02]  /*8470*/  SEL R15, R15, 0xff800000, P3 ;  /* 0xff8000000f0f7807 */ /* 0x000fe40001800000 */
[----:B------:R-:W-:Y:S02]  /*8480*/  SEL R16, R16, 0xff800000, P4 ;  /* 0xff80000010107807 */ /* 0x000fe40002000000 */
[----:B------:R-:W-:Y:S02]  /*8490*/  SEL R17, R17, 0xff800000, P5 ;  /* 0xff80000011117807 */ /* 0x000fe40002800000 */
[----:B------:R-:W-:Y:S02]  /*84a0*/  SEL R18, R18, 0xff800000, P6 ;  /* 0xff80000012127807 */ /* 0x000fe40003000000 */
[----:B------:R-:W-:-:S05]  /*84b0*/  R2P PR, R154.B2, 0x7f ;  /* 0x0000007f9a007804 */ /* 0x000fca0000002000 */
[----:B------:R-:W-:Y:S02]  /*84c0*/  SEL R20, R20, 0xff800000, P0 ;  /* 0xff80000014147807 */ /* 0x000fe40000000000 */
[----:B------:R-:W-:Y:S02]  /*84d0*/  ISETP.NE.U32.AND P0, PT, R5, 0x1, PT ;  /* 0x000000010500780c */ /* 0x000fe40003f05070 */
[----:B------:R-:W-:Y:S02]  /*84e0*/  FMNMX3 R5, R113, R98, R99, !PT ;  /* 0x0000006271057276 */ /* 0x000fe40007800063 */
[----:B------:R-:W-:Y:S02]  /*84f0*/  SEL R150, R4, 0xff800000, !P0 ;  /* 0xff80000004967807 */ /* 0x000fe40004000000 */
[----:B------:R-:W-:Y:S02]  /*8500*/  FMNMX R4, R88, R89, !PT ;  /* 0x0000005958047209 */ /* 0x000fe40007800000 */
        /* <DEDUP_REMOVED lines=24> */
[----:B------:R-:W-:-:S02]  /*8690*/  SEL R21, R21, 0xff800000, P1 ;  /* 0xff80000015157807 */ /* 0x000fc40000800000 */
[----:B------:R-:W-:Y:S02]  /*86a0*/  SEL R22, R22, 0xff800000, P2 ;  /* 0xff80000016167807 */ /* 0x000fe40001000000 */
[----:B------:R-:W-:Y:S02]  /*86b0*/  SEL R23, R23, 0xff800000, P3 ;  /* 0xff80000017177807 */ /* 0x000fe40001800000 */
[----:B------:R-:W-:Y:S02]  /*86c0*/  SEL R24, R24, 0xff800000, P4 ;  /* 0xff80000018187807 */ /* 0x000fe40002000000 */
[----:B------:R-:W-:Y:S02]  /*86d0*/  SEL R25, R25, 0xff800000, P5 ;  /* 0xff80000019197807 */ /* 0x000fe40002800000 */
[----:B------:R-:W-:Y:S02]  /*86e0*/  SEL R26, R26, 0xff800000, P6 ;  /* 0xff8000001a1a7807 */ /* 0x000fe40003000000 */
[----:B------:R-:W-:-:S02]  /*86f0*/  R2P PR, R154.B3, 0x7f ;  /* 0x0000007f9a007804 */ /* 0x000fc40000003000 */
[----:B------:R-:W-:Y:S02]  /*8700*/  FMNMX3 R5, R5, R12, R13, !PT ;  /* 0x0000000c05057276 */ /* 0x000fe4000780000d */
[----:B------:R-:W-:Y:S02]  /*8710*/  FMNMX3 R4, R4, R14, R15, !PT ;  /* 0x0000000e04047276 */ /* 0x000fe4000780000f */
[----:B------:R-:W-:Y:S02]  /*8720*/  SEL R28, R28, 0xff800000, P0 ;  /* 0xff8000001c1c7807 */ /* 0x000fe40000000000 */
[----:B------:R-:W-:Y:S02]  /*8730*/  FMNMX3 R5, R5, R20, R21, !PT ;  /* 0x0000001405057276 */ /* 0x000fe40007800015 */
[----:B------:R-:W-:Y:S02]  /*8740*/  FMNMX3 R4, R4, R22, R23, !PT ;  /* 0x0000001604047276 */ /* 0x000fe40007800017 */
[----:B------:R-:W-:-:S02]  /*8750*/  SEL R29, R29, 0xff800000, P1 ;  /* 0xff8000001d1d7807 */ /* 0x000fc40000800000 */
[----:B------:R-:W-:Y:S02]  /*8760*/  SEL R30, R30, 0xff800000, P2 ;  /* 0xff8000001e1e7807 */ /* 0x000fe40001000000 */
[----:B------:R-:W-:Y:S02]  /*8770*/  SEL R31, R31, 0xff800000, P3 ;  /* 0xff8000001f1f7807 */ /* 0x000fe40001800000 */
[----:B------:R-:W-:Y:S02]  /*8780*/  FMNMX3 R5, R5, R28, R29, !PT ;  /* 0x0000001c05057276 */ /* 0x000fe4000780001d */
[----:B------:R-:W-:Y:S02]  /*8790*/  FMNMX3 R4, R4, R30, R31, !PT ;  /* 0x0000001e04047276 */ /* 0x000fe4000780001f */
[----:B------:R-:W-:Y:S02]  /*87a0*/  ISETP.GT.AND P0, PT, R153, -0x1, PT ;  /* 0xffffffff9900780c */ /* 0x000fe40003f04270 */
[----:B------:R-:W-:-:S02]  /*87b0*/  FMNMX R160, R5, R4, !PT ;  /* 0x0000000405a07209 */ /* 0x000fc40007800000 */
[----:B------:R-:W-:Y:S02]  /*87c0*/  FMNMX R5, R90, R91, !PT ;  /* 0x0000005b5a057209 */ /* 0x000fe40007800000 */
[----:B------:R-:W-:Y:S02]  /*87d0*/  FMNMX R4, R102, R103, !PT ;  /* 0x0000006766047209 */ /* 0x000fe40007800000 */
        /* <DEDUP_REMOVED lines=18> */
[----:B------:R-:W-:Y:S02]  /*8900*/  SEL R153, R51, 0xff800000, !P0 ;  /* 0xff80000033997807 */ /* 0x000fe40004000000 */
[----:B------:R-:W-:Y:S02]  /*8910*/  LOP3.LUT P2, RZ, R154, 0x80, RZ, 0xc0, !PT ;  /* 0x000000809aff7812 */ /* 0x000fe4000784c0ff */
[----:B------:R-:W-:Y:S02]  /*8920*/  FMNMX3 R5, R5, R40, R41, !PT ;  /* 0x0000002805057276 */ /* 0x000fe40007800029 */
[----:B------:R-:W-:-:S02]  /*8930*/  FMNMX3 R4, R4, R42, R43, !PT ;  /* 0x0000002a04047276 */ /* 0x000fc4000780002b */
[----:B------:R-:W-:Y:S02]  /*8940*/  LOP3.LUT P1, RZ, R154, 0x8000, RZ, 0xc0, !PT ;  /* 0x000080009aff7812 */ /* 0x000fe4000782c0ff */
[----:B------:R-:W-:Y:S02]  /*8950*/  SEL R51, R11, 0xff800000, P2 ;  /* 0xff8000000b337807 */ /* 0x000fe40001000000 */
[----:B------:R-:W-:Y:S02]  /*8960*/  FMNMX3 R5, R5, R148, R149, !PT ;  /* 0x0000009405057276 */ /* 0x000fe40007800095 */
[----:B------:R-:W-:Y:S02]  /*8970*/  FMNMX3 R4, R4, R152, R153, !PT ;  /* 0x0000009804047276 */ /* 0x000fe40007800099 */
[----:B------:R-:W-:Y:S02]  /*8980*/  LOP3.LUT P0, RZ, R154, 0x800000, RZ, 0xc0, !PT ;  /* 0x008000009aff7812 */ /* 0x000fe4000780c0ff */
[----:B------:R-:W-:-:S02]  /*8990*/  SEL R19, R19, 0xff800000, P1 ;  /* 0xff80000013137807 */ /* 0x000fc40000800000 */
[----:B------:R-:W-:Y:S02]  /*89a0*/  FMNMX3 R5, R5, R48, R49, !PT ;  /* 0x0000003005057276 */ /* 0x000fe40007800031 */
[----:B------:R-:W-:Y:S02]  /*89b0*/  FMNMX3 R4, R4, R50, R51, !PT ;  /* 0x0000003204047276 */ /* 0x000fe40007800033 */
[----:B------:R-:W-:Y:S02]  /*89c0*/  ISETP.GT.AND P3, PT, R154, -0x1, PT ;  /* 0xffffffff9a00780c */ /* 0x000fe40003f64270 */
[----:B------:R-:W-:Y:S02]  /*89d0*/  SEL R27, R27, 0xff800000, P0 ;  /* 0xff8000001b1b7807 */ /* 0x000fe40000000000 */
[----:B------:R-:W-:Y:S02]  /*89e0*/  FMNMX3 R5, R5, R16, R17, !PT ;  /* 0x0000001005057276 */ /* 0x000fe40007800011 */
[----:B------:R-:W-:-:S02]  /*89f0*/  FMNMX3 R4, R4, R18, R19, !PT ;  /* 0x0000001204047276 */ /* 0x000fc40007800013 */
[----:B------:R-:W-:Y:S02]  /*8a00*/  SEL R155, R35, 0xff800000, !P3 ;  /* 0xff800000239b7807 */ /* 0x000fe40005800000 */
[----:B------:R-:W-:Y:S02]  /*8a10*/  SEL R156, R32, 0xff800000, P4 ;  /* 0xff800000209c7807 */ /* 0x000fe40002000000 */
[----:B------:R-:W-:Y:S02]  /*8a20*/  SEL R157, R33, 0xff800000, P5 ;  /* 0xff800000219d7807 */ /* 0x000fe40002800000 */
[----:B------:R-:W-:Y:S02]  /*8a30*/  SEL R154, R34, 0xff800000, P6 ;  /* 0xff800000229a7807 */ /* 0x000fe40003000000 */
[----:B------:R-:W-:Y:S02]  /*8a40*/  FMNMX3 R5, R5, R24, R25, !PT ;  /* 0x0000001805057276 */ /* 0x000fe40007800019 */
[----:B------:R-:W-:-:S02]  /*8a50*/  FMNMX3 R4, R4, R26, R27, !PT ;  /* 0x0000001a04047276 */ /* 0x000fc4000780001b */
[----:B------:R-:W-:Y:S02]  /*8a60*/  FMNMX3 R5, R5, R156, R157, !PT ;  /* 0x0000009c05057276 */ /* 0x000fe4000780009d */
[----:B------:R-:W-:-:S04]  /*8a70*/  FMNMX3 R4, R4, R154, R155, !PT ;  /* 0x0000009a04047276 */ /* 0x000fc8000780009b */
[----:B------:R-:W-:-:S04]  /*8a80*/  FMNMX3 R160, R160, R5, R4, !PT ;  /* 0x00000005a0a07276 */ /* 0x000fc80007800004 */
[----:B------:R-:W-:-:S04]  /*8a90*/  FSETP.NEU.AND P0, PT, R160, -INF , PT ;  /* 0xff800000a000780b */ /* 0x000fc80003f0d000 */
[----:B------:R-:W-:Y:S02]  /*8aa0*/  FSEL R162, R160, RZ, P0 ;  /* 0x000000ffa0a27208 */ /* 0x000fe40000000000 */
[----:B------:R-:W-:-:S03]  /*8ab0*/  ELECT P0, URZ, PT ;  /* 0x0000000000ff782f */ /* 0x000fc60003800000 */
[----:B------:R-:W-:-:S04]  /*8ac0*/  FADD R164, -R162, R113 ;  /* 0x00000071a2a47221 */ /* 0x000fc80000000100 */
[----:B--2---:R-:W-:-:S05]  /*8ad0*/  FMUL R164, R164, R159 ;  /* 0x0000009fa4a47220 */ /* 0x004fca0000400000 */
[----:B------:R-:W-:Y:S02]  /*8ae0*/  FSETP.GE.AND P1, PT, R164, -4, PT ;  /* 0xc0800000a400780b */ /* 0x000fe40003f26000 */
[----:B------:R-:W1:Y:S02]  /*8af0*/  MUFU.EX2 R164, R164 ;  /* 0x000000a400a47308 */ /* 0x000e640000000800 */
[C---:B------:R-:W-:Y:S02]  /*8b00*/  FSEL R162, R113.reuse, R162, P1 ;  /* 0x000000a271a27208 */ /* 0x040fe40000800000 */
[----:B------:R-:W-:-:S03]  /*8b10*/  FSEL R163, R113, R160, P1 ;  /* 0x000000a071a37208 */ /* 0x000fc60000800000 */
[----:B------:R-:W-:-:S04]  /*8b20*/  FFMA R162, -R162, R159, 8 ;  /* 0x41000000a2a27423 */ /* 0x000fc8000000019f */
[-CC-:B------:R-:W-:Y:S02]  /*8b30*/  FFMA2 R32, R98.F32x2.HI_LO, R159.reuse.F32, R162.reuse.F32 ;  /* 0x0000009f62207249 */ /* 0x180fe400012000a2 */
[-CC-:B------:R-:W-:Y:S02]  /*8b40*/  FFMA2 R34, R88.F32x2.HI_LO, R159.reuse.F32, R162.reuse.F32 ;  /* 0x0000009f58227249 */ /* 0x180fe400012000a2 */
[-CC-:B------:R-:W-:Y:S02]  /*8b50*/  FFMA2 R88, R90.F32x2.HI_LO, R159.reuse.F32, R162.reuse.F32 ;  /* 0x0000009f5a587249 */ /* 0x180fe400012000a2 */
[-CC-:B------:R-:W-:Y:S01]  /*8b60*/  FFMA2 R90, R102.F32x2.HI_LO, R159.reuse.F32, R162.reuse.F32 ;  /* 0x0000009f665a7249 */ /* 0x180fe200012000a2 */
[----:B------:R-:W-:Y:S01]  /*8b70*/  MUFU.EX2 R32, R32 ;  /* 0x0000002000207308 */ /* 0x000fe20000000800 */
[-CC-:B------:R-:W-:Y:S01]  /*8b80*/  FFMA2 R92, R92.F32x2.HI_LO, R159.reuse.F32, R162.reuse.F32 ;  /* 0x0000009f5c5c7249 */ /* 0x180fe200012000a2 */
[----:B-1----:R-:W-:Y:S01]  /*8b90*/  FSEL R164, R164, 1, !P1 ;  /* 0x3f800000a4a47808 */ /* 0x002fe20004800000 */
[----:B------:R-:W-:-:S02]  /*8ba0*/  FFMA2 R94, R94.F32x2.HI_LO, R159.F32, R162.F32 ;  /* 0x0000009f5e5e7249 */ /* 0x000fc400012000a2 */
[-CC-:B------:R-:W-:Y:S02]  /*8bb0*/  FFMA2 R96, R96.F32x2.HI_LO, R159.reuse.F32, R162.reuse.F32 ;  /* 0x0000009f60607249 */ /* 0x180fe400012000a2 */
[-CC-:B------:R-:W-:Y:S01]  /*8bc0*/  FFMA2 R98, R108.F32x2.HI_LO, R159.reuse.F32, R162.reuse.F32 ;  /* 0x0000009f6c627249 */ /* 0x180fe200012000a2 */
[----:B------:R-:W1:Y:S01]  /*8bd0*/  MUFU.EX2 R33, R33 ;  /* 0x0000002100217308 */ /* 0x000e620000000800 */
[-CC-:B------:R-:W-:Y:S01]  /*8be0*/  FFMA2 R100, R100.F32x2.HI_LO, R159.reuse.F32, R162.reuse.F32 ;  /* 0x0000009f64647249 */ /* 0x180fe200012000a2 */
[----:B------:R2:W-:Y:S01]  /*8bf0*/  STS [R7+UR4+0x29c], R164 ;  /* 0x00029ca407007988 */ /* 0x0005e20008000804 */
        /* <DEDUP_REMOVED lines=8> */
[----:B------:R-:W3:Y:S01]  /*8c80*/  MUFU.EX2 R35, R35 ;  /* 0x0000002300237308 */ /* 0x000ee20000000800 */
[----:B-1----:R-:W-:Y:S01]  /*8c90*/  F2FP.SATFINITE.E4M3.F32.PACK_AB_MERGE_C R4, R33, R32, RZ ;  /* 0x000000202104723e */ /* 0x002fe200048070ff */
[-CC-:B------:R-:W-:Y:S02]  /*8ca0*/  FFMA2 R52, R52.F32x2.HI_LO, R159.reuse.F32, R162.reuse.F32 ;  /* 0x0000009f34347249 */ /* 0x180fe400012000a2 */
[-CC-:B------:R-:W-:Y:S02]  /*8cb0*/  FFMA2 R54, R54.F32x2.HI_LO, R159.reuse.F32, R162.reuse.F32 ;  /* 0x0000009f36367249 */ /* 0x180fe400012000a2 */
[----:B------:R-:W-:-:S02]  /*8cc0*/  FFMA2 R56, R56.F32x2.HI_LO, R159.F32, R162.F32 ;  /* 0x0000009f38387249 */ /* 0x000fc400012000a2 */
[----:B------:R-:W-:Y:S01]  /*8cd0*/  MUFU.EX2 R88, R88 ;  /* 0x0000005800587308 */ /* 0x000fe20000000800 */
[-CC-:B------:R-:W-:Y:S02]  /*8ce0*/  FFMA2 R58, R58.F32x2.HI_LO, R159.reuse.F32, R162.reuse.F32 ;  /* 0x0000009f3a3a7249 */ /* 0x180fe400012000a2 */
[-CC-:B------:R-:W-:Y:S02]  /*8cf0*/  FFMA2 R60, R60.F32x2.HI_LO, R159.reuse.F32, R162.reuse.F32 ;  /* 0x0000009f3c3c7249 */ /* 0x180fe400012000a2 */
[-CC-:B------:R-:W-:Y:S02]  /*8d00*/  FFMA2 R62, R62.F32x2.HI_LO, R159.reuse.F32, R162.reuse.F32 ;  /* 0x0000009f3e3e7249 */ /* 0x180fe400012000a2 */
[-CC-:B------:R-:W-:Y:S01]  /*8d10*/  FFMA2 R64, R64.F32x2.HI_LO, R159.reuse.F32, R162.reuse.F32 ;  /* 0x0000009f40407249 */ /* 0x180fe200012000a2 */
[----:B------:R-:W1:Y:S01]  /*8d20*/  MUFU.EX2 R89, R89 ;  /* 0x0000005900597308 */ /* 0x000e620000000800 */
[----:B---3--:R-:W-:Y:S01]  /*8d30*/  F2FP.SATFINITE.E4M3.F32.PACK_AB_MERGE_C R5, R35, R34, RZ ;  /* 0x000000222305723e */ /* 0x008fe200048070ff */
[----:B------:R-:W-:-:S02]  /*8d40*/  FFMA2 R66, R66.F32x2.HI_LO, R159.F32, R162.F32 ;  /* 0x0000009f42427249 */ /* 0x000fc400012000a2 */
[-CC-:B------:R-:W-:Y:S01]  /*8d50*/  FFMA2 R68, R68.F32x2.HI_LO, R159.reuse.F32, R162.reuse.F32 ;  /* 0x0000009f44447249 */ /* 0x180fe200012000a2 */
[----:B------:R-:W-:Y:S01]  /*8d60*/  PRMT R4, R4, 0x5410, R5 ;  /* 0x0000541004047816 */ /* 0x000fe20000000005 */
[-CC-:B------:R-:W-:Y:S02]  /*8d70*/  FFMA2 R70, R70.F32x2.HI_LO, R159.reuse.F32, R162.reuse.F32 ;  /* 0x0000009f46467249 */ /* 0x180fe400012000a2 */
[----:B------:R-:W-:Y:S01]  /*8d80*/  MUFU.EX2 R90, R90 ;  /* 0x0000005a005a7308 */ /* 0x000fe20000000800 */
[-CC-:B------:R-:W-:Y:S02]  /*8d90*/  FFMA2 R72, R72.F32x2.HI_LO, R159.reuse.F32, R162.reuse.F32 ;  /* 0x0000009f48487249 */ /* 0x180fe400012000a2 */
[-CC-:B------:R-:W-:Y:S02]  /*8da0*/  FFMA2 R74, R74.F32x2.HI_LO, R159.reuse.F32, R162.reuse.F32 ;  /* 0x0000009f4a4a7249 */ /* 0x180fe400012000a2 */
[-CC-:B------:R-:W-:Y:S02]  /*8db0*/  FFMA2 R76, R76.F32x2.HI_LO, R159.reuse.F32, R162.reuse.F32 ;  /* 0x0000009f4c4c7249 */ /* 0x180fe400012000a2 */
[-CC-:B------:R-:W-:Y:S01]  /*8dc0*/  FFMA2 R120, R124.F32x2.HI_LO, R159.reuse.F32, R162.reuse.F32 ;  /* 0x0000009f7c787249 */ /* 0x180fe200012000a2 */
[----:B------:R-:W3:Y:S01]  /*8dd0*/  MUFU.EX2 R91, R91 ;  /* 0x0000005b005b7308 */ /* 0x000ee20000000800 */
        /* <DEDUP_REMOVED lines=19> */
[-CC-:B------:R-:W-:Y:S01]  /*8f10*/  FFMA2 R48, R48.F32x2.HI_LO, R159.reuse.F32, R162.reuse.F32 ;  /* 0x0000009f30307249 */ /* 0x180fe200012000a2 */
        /* <DEDUP_REMOVED lines=11> */
[----:B--2---:R-:W-:Y:S01]  /*8fd0*/  F2FP.SATFINITE.E4M3.F32.PACK_AB_MERGE_C R7, R95, R94, RZ ;  /* 0x0000005e5f07723e */ /* 0x004fe200048070ff */
[----:B------:R-:W-:-:S02]  /*8fe0*/  FFMA2 R24, R24.F32x2.HI_LO, R159.F32, R162.F32 ;  /* 0x0000009f18187249 */ /* 0x000fc400012000a2 */
[-CC-:B------:R-:W-:Y:S01]  /*8ff0*/  FFMA2 R26, R26.F32x2.HI_LO, R159.reuse.F32, R162.reuse.F32 ;  /* 0x0000009f1a1a7249 */ /* 0x180fe200012000a2 */
[----:B------:R-:W-:Y:S01]  /*9000*/  PRMT R6, R6, 0x5410, R7 ;  /* 0x0000541006067816 */ /* 0x000fe20000000007 */
[----:B------:R-:W-:Y:S02]  /*9010*/  FFMA2 R28, R28.F32x2.HI_LO, R159.F32, R162.F32 ;  /* 0x0000009f1c1c7249 */ /* 0x000fe400012000a2 */
[----:B------:R-:W-:Y:S08]  /*9020*/  MUFU.EX2 R98, R98 ;  /* 0x0000006200627308 */ /* 0x000ff00000000800 */
[----:B------:R-:W2:Y:S01]  /*9030*/  MUFU.EX2 R99, R99 ;  /* 0x0000006300637308 */ /* 0x000ea20000000800 */
[----:B-1----:R-:W-:-:S07]  /*9040*/  F2FP.SATFINITE.E4M3.F32.PACK_AB_MERGE_C R7, R97, R96, RZ ;  /* 0x000000606107723e */ /* 0x002fce00048070ff */
[----:B------:R-:W-:Y:S08]  /*9050*/  MUFU.EX2 R100, R100 ;  /* 0x0000006400647308 */ /* 0x000ff00000000800 */
[----:B------:R-:W1:Y:S01]  /*9060*/  MUFU.EX2 R101, R101 ;  /* 0x0000006500657308 */ /* 0x000e620000000800 */
[----:B--2---:R-:W-:-:S04]  /*9070*/  F2FP.SATFINITE.E4M3.F32.PACK_AB_MERGE_C R8, R99, R98, RZ ;  /* 0x000000626308723e */ /* 0x004fc800048070ff */
[----:B------:R-:W-:-:S03]  /*9080*/  PRMT R7, R7, 0x5410, R8 ;  /* 0x0000541007077816 */ /* 0x000fc60000000008 */
        /* <DEDUP_REMOVED lines=18> */
[----:B------:R-:W-:Y:S01]  /*91b0*/  MUFU.EX2 R116, R116 ;  /* 0x0000007400747308 */ /* 0x000fe20000000800 */
[----:B--2---:R-:W-:-:S04]  /*91c0*/  F2FP.SATFINITE.E4M3.F32.PACK_AB_MERGE_C R11, R111, R110, RZ ;  /* 0x0000006e6f0b723e */ /* 0x004fc800048070ff */
[----:B------:R-:W-:-:S03]  /*91d0*/  PRMT R10, R10, 0x5410, R11 ;  /* 0x000054100a0a7816 */ /* 0x000fc6000000000b */
[----:B------:R-:W1:Y:S08]  /*91e0*/  MUFU.EX2 R117, R117 ;  /* 0x0000007500757308 */ /* 0x000e700000000800 */
[----:B------:R-:W2:Y:S08]  /*91f0*/  MUFU.EX2 R115, R115 ;  /* 0x0000007300737308 */ /* 0x000eb00000000800 */
[----:B------:R-:W-:Y:S01]  /*9200*/  MUFU.EX2 R52, R52 ;  /* 0x0000003400347308 */ /* 0x000fe20000000800 */
[----:B-1----:R-:W-:-:S07]  /*9210*/  F2FP.SATFINITE.E4M3.F32.PACK_AB_MERGE_C R118, R117, R116, RZ ;  /* 0x000000747576723e */ /* 0x002fce00048070ff */
[----:B------:R-:W-:Y:S01]  /*9220*/  MUFU.EX2 R53, R53 ;  /* 0x0000003500357308 */ /* 0x000fe20000000800 */
[----:B--2---:R-:W-:-:S04]  /*9230*/  F2FP.SATFINITE.E4M3.F32.PACK_AB_MERGE_C R11, R115, R114, RZ ;  /* 0x00000072730b723e */ /* 0x004fc800048070ff */
[----:B------:R-:W-:Y:S01]  /*9240*/  PRMT R11, R11, 0x5410, R118 ;  /* 0x000054100b0b7816 */ /* 0x000fe20000000076 */
[----:B------:R1:W-:Y:S06]  /*9250*/  BAR.ARV R3, 0x40 ;  /* 0x000100030000751d */ /* 0x0003ec0000002000 */
[----:B------:R-:W-:Y:S01]  /*9260*/  MUFU.EX2 R54, R54 ;  /* 0x0000003600367308 */ /* 0x000fe20000000800 */
[----:B------:R-:W-:Y:S01]  /*9270*/  FFMA2 R118, R122.F32x2.HI_LO, R159.F32, R162.F32 ;  /* 0x0000009f7a767249 */ /* 0x000fe200012000a2 */
[----:B------:R2:W-:Y:S01]  /*9280*/  STTM.x8 tmem[UR5], R4 ;  /* 0x00000004000079ed */ /* 0x0005e200081c0005 */
[----:B------:R-:W-:-:S05]  /*9290*/  R2UR UR5, R138 ;  /* 0x000000008a0572ca */ /* 0x000fca00000e0000 */
[----:B------:R-:W2:Y:S08]  /*92a0*/  MUFU.EX2 R55, R55 ;  /* 0x0000003700377308 */ /* 0x000eb00000000800 */
[----:B------:R-:W-:Y:S08]  /*92b0*/  MUFU.EX2 R56, R56 ;  /* 0x0000003800387308 */ /* 0x000ff00000000800 */
[----:B------:R-:W3:Y:S08]  /*92c0*/  MUFU.EX2 R57, R57 ;  /* 0x0000003900397308 */ /* 0x000ef00000000800 */
[----:B------:R-:W-:Y:S01]  /*92d0*/  MUFU.EX2 R58, R58 ;  /* 0x0000003a003a7308 */ /* 0x000fe20000000800 */
[----:B--2---:R-:W-:-:S07]  /*92e0*/  F2FP.SATFINITE.E4M3.F32.PACK_AB_MERGE_C R5, R55, R54, RZ ;  /* 0x000000363705723e */ /* 0x004fce00048070ff */
[----:B------:R-:W2:Y:S01]  /*92f0*/  MUFU.EX2 R59, R59 ;  /* 0x0000003b003b7308 */ /* 0x000ea20000000800 */
[----:B------:R-:W-:-:S04]  /*9300*/  F2FP.SATFINITE.E4M3.F32.PACK_AB_MERGE_C R4, R53, R52, RZ ;  /* 0x000000343504723e */ /* 0x000fc800048070ff */
[----:B------:R-:W-:Y:S02]  /*9310*/  PRMT R4, R4, 0x5410, R5 ;  /* 0x0000541004047816 */ /* 0x000fe40000000005 */
[----:B---3--:R-:W-:Y:S01]  /*9320*/  F2FP.SATFINITE.E4M3.F32.PACK_AB_MERGE_C R5, R57, R56, RZ ;  /* 0x000000383905723e */ /* 0x008fe200048070ff */
[----:B------:R-:W-:Y:S08]  /*9330*/  MUFU.EX2 R60, R60 ;  /* 0x0000003c003c7308 */ /* 0x000ff00000000800 */
[----:B------:R-:W3:Y:S01]  /*9340*/  MUFU.EX2 R61, R61 ;  /* 0x0000003d003d7308 */ /* 0x000ee20000000800 */
[----:B--2---:R-:W-:-:S04]  /*9350*/  F2FP.SATFINITE.E4M3.F32.PACK_AB_MERGE_C R6, R59, R58, RZ ;  /* 0x0000003a3b06723e */ /* 0x004fc800048070ff */
[----:B------:R-:W-:-:S03]  /*9360*/  PRMT R5, R5, 0x5410, R6 ;  /* 0x0000541005057816 */ /* 0x000fc60000000006 */
[----:B------:R-:W-:Y:S08]  /*9370*/  MUFU.EX2 R62, R62 ;  /* 0x0000003e003e7308 */ /* 0x000ff00000000800 */
[----:B------:R-:W2:Y:S01]  /*9380*/  MUFU.EX2 R63, R63 ;  /* 0x0000003f003f7308 */ /* 0x000ea20000000800 */
[----:B---3--:R-:W-:-:S07]  /*9390*/  F2FP.SATFINITE.E4M3.F32.PACK_AB_MERGE_C R6, R61, R60, RZ ;  /* 0x0000003c3d06723e */ /* 0x008fce00048070ff */
        /* <DEDUP_REMOVED lines=29> */
[----:B------:R-:W-:Y:S01]  /*9570*/  MUFU.EX2 R82, R82 ;  /* 0x0000005200527308 */ /* 0x000fe20000000800 */
[----:B--2---:R-:W-:-:S04]  /*9580*/  F2FP.SATFINITE.E4M3.F32.PACK_AB_MERGE_C R11, R119, R118, RZ ;  /* 0x00000076770b723e */ /* 0x004fc800048070ff */
[----:B------:R-:W-:-:S03]  /*9590*/  PRMT R10, R10, 0x5410, R11 ;  /* 0x000054100a0a7816 */ /* 0x000fc6000000000b */
[----:B------:R-:W2:Y:S08]  /*95a0*/  MUFU.EX2 R83, R83 ;  /* 0x0000005300537308 */ /* 0x000eb00000000800 */
[----:B------:R-:W3:Y:S08]  /*95b0*/  MUFU.EX2 R121, R121 ;  /* 0x0000007900797308 */ /* 0x000ef00000000800 */
[----:B------:R-:W-:Y:S01]  /*95c0*/  MUFU.EX2 R78, R78 ;  /* 0x0000004e004e7308 */ /* 0x000fe20000000800 */
[----:B--2---:R-:W-:-:S07]  /*95d0*/  F2FP.SATFINITE.E4M3.F32.PACK_AB_MERGE_C R122, R83, R82, RZ ;  /* 0x00000052537a723e */ /* 0x004fce00048070ff */
[----:B------:R-:W2:Y:S01]  /*95e0*/  MUFU.EX2 R79, R79 ;  /* 0x0000004f004f7308 */ /* 0x000ea20000000800 */
[----:B---3--:R-:W-:-:S04]  /*95f0*/  F2FP.SATFINITE.E4M3.F32.PACK_AB_MERGE_C R11, R121, R120, RZ ;  /* 0x00000078790b723e */ /* 0x008fc800048070ff */
[----:B------:R-:W-:Y:S01]  /*9600*/  PRMT R11, R11, 0x5410, R122 ;  /* 0x000054100b0b7816 */ /* 0x000fe2000000007a */
[-CC-:B------:R-:W-:Y:S02]  /*9610*/  FFMA2 R122, R128.F32x2.HI_LO, R159.reuse.F32, R162.reuse.F32 ;  /* 0x0000009f807a7249 */ /* 0x180fe400012000a2 */
[-CC-:B------:R-:W-:Y:S01]  /*9620*/  FFMA2 R128, R130.F32x2.HI_LO, R159.reuse.F32, R162.reuse.F32 ;  /* 0x0000009f82807249 */ /* 0x180fe200012000a2 */
[----:B------:R-:W-:Y:S01]  /*9630*/  MUFU.EX2 R80, R80 ;  /* 0x0000005000507308 */ /* 0x000fe20000000800 */
[-CC-:B------:R-:W-:Y:S01]  /*9640*/  FFMA2 R130, R142.F32x2.HI_LO, R159.reuse.F32, R162.reuse.F32 ;  /* 0x0000009f8e827249 */ /* 0x180fe200012000a2 */
[----:B------:R2:W-:Y:S01]  /*9650*/  STTM.x8 tmem[UR5], R4 ;  /* 0x00000004000079ed */ /* 0x0005e200081c0005 */
[-CC-:B------:R-:W-:Y:S01]  /*9660*/  FFMA2 R142, R146.F32x2.HI_LO, R159.reuse.F32, R162.reuse.F32 ;  /* 0x0000009f928e7249 */ /* 0x180fe200012000a2 */
[----:B------:R-:W-:Y:S01]  /*9670*/  R2UR UR5, R139 ;  /* 0x000000008b0572ca */ /* 0x000fe200000e0000 */
[-CC-:B------:R-:W-:Y:S02]  /*9680*/  FFMA2 R146, R152.F32x2.HI_LO, R159.reuse.F32, R162.reuse.F32 ;  /* 0x0000009f98927249 */ /* 0x180fe400012000a2 */
[-CC-:B------:R-:W-:Y:S01]  /*9690*/  FFMA2 R152, R30.F32x2.HI_LO, R159.reuse.F32, R162.reuse.F32 ;  /* 0x0000009f1e987249 */ /* 0x180fe200012000a2 */
[----:B------:R-:W-:Y:S01]  /*96a0*/  MUFU.EX2 R122, R122 ;  /* 0x0000007a007a7308 */ /* 0x000fe20000000800 */
[----:B------:R-:W-:-:S07]  /*96b0*/  FFMA2 R30, R154.F32x2.HI_LO, R159.F32, R162.F32 ;  /* 0x0000009f9a1e7249 */ /* 0x000fce00012000a2 */
[----:B------:R-:W3:Y:S08]  /*96c0*/  MUFU.EX2 R123, R123 ;  /* 0x0000007b007b7308 */ /* 0x000ef00000000800 */
[----:B------:R-:W4:Y:S08]  /*96d0*/  MUFU.EX2 R81, R81 ;  /* 0x0000005100517308 */ /* 0x000f300000000800 */
[----:B------:R-:W-:Y:S01]  /*96e0*/  MUFU.EX2 R124, R124 ;  /* 0x0000007c007c7308 */ /* 0x000fe20000000800 */
[----:B--2---:R-:W-:-:S07]  /*96f0*/  F2FP.SATFINITE.E4M3.F32.PACK_AB_MERGE_C R5, R79, R78, RZ ;  /* 0x0000004e4f05723e */ /* 0x004fce00048070ff */
[----:B------:R-:W2:Y:S01]  /*9700*/  MUFU.EX2 R125, R125 ;  /* 0x0000007d007d7308 */ /* 0x000ea20000000800 */
[----:B---3--:R-:W-:-:S04]  /*9710*/  F2FP.SATFINITE.E4M3.F32.PACK_AB_MERGE_C R4, R123, R122, RZ ;  /* 0x0000007a7b04723e */ /* 0x008fc800048070ff */
[----:B------:R-:W-:Y:S02]  /*9720*/  PRMT R4, R4, 0x5410, R5 ;  /* 0x0000541004047816 */ /* 0x000fe40000000005 */
[----:B----4-:R-:W-:Y:S01]  /*9730*/  F2FP.SATFINITE.E4M3.F32.PACK_AB_MERGE_C R5, R81, R80, RZ ;  /* 0x000000505105723e */ /* 0x010fe200048070ff */
        /* <DEDUP_REMOVED lines=47> */
[----:B------:R-:W-:Y:S01]  /*9a30*/  MUFU.EX2 R48, R48 ;  /* 0x0000003000307308 */ /* 0x000fe20000000800 */
[----:B------:R2:W-:Y:S01]  /*9a40*/  STTM.x8 tmem[UR5], R4 ;  /* 0x00000004000079ed */ /* 0x0005e200081c0005 */
[----:B------:R-:W-:Y:S01]  /*9a50*/  FFMA2 R150, R156.F32x2.HI_LO, R159.F32, R162.F32 ;  /* 0x0000009f9c967249 */ /* 0x000fe200012000a2 */
[----:B------:R-:W-:Y:S01]  /*9a60*/  R2UR UR5, R140 ;  /* 0x000000008c0572ca */ /* 0x000fe200000e0000 */
[----:B------:R-:W3:Y:S04]  /*9a70*/  FENCE.VIEW.ASYNC.T ;  /* 0x00000000000073c6 */ /* 0x000ee80000000200 */
[----:B------:R-:W-:Y:S08]  /*9a80*/  MUFU.EX2 R148, R148 ;  /* 0x0000009400947308 */ /* 0x000ff00000000800 */
[----:B------:R-:W4:Y:S08]  /*9a90*/  MUFU.EX2 R149, R149 ;  /* 0x0000009500957308 */ /* 0x000f300000000800 */
[----:B------:R-:W5:Y:S08]  /*9aa0*/  MUFU.EX2 R49, R49 ;  /* 0x0000003100317308 */ /* 0x000f700000000800 */
[----:B------:R-:W-:Y:S01]  /*9ab0*/  MUFU.EX2 R50, R50 ;  /* 0x0000003200327308 */ /* 0x000fe20000000800 */
[----:B--2---:R-:W-:-:S07]  /*9ac0*/  F2FP.SATFINITE.E4M3.F32.PACK_AB_MERGE_C R5, R45, R44, RZ ;  /* 0x0000002c2d05723e */ /* 0x004fce00048070ff */
[----:B------:R-:W2:Y:S01]  /*9ad0*/  MUFU.EX2 R51, R51 ;  /* 0x0000003300337308 */ /* 0x000ea20000000800 */
[----:B----4-:R-:W-:-:S04]  /*9ae0*/  F2FP.SATFINITE.E4M3.F32.PACK_AB_MERGE_C R4, R149, R148, RZ ;  /* 0x000000949504723e */ /* 0x010fc800048070ff */
[----:B------:R-:W-:Y:S02]  /*9af0*/  PRMT R4, R4, 0x5410, R5 ;  /* 0x0000541004047816 */ /* 0x000fe40000000005 */
[----:B-----5:R-:W-:Y:S01]  /*9b00*/  F2FP.SATFINITE.E4M3.F32.PACK_AB_MERGE_C R5, R49, R48, RZ ;  /* 0x000000303105723e */ /* 0x020fe200048070ff */
[----:B------:R-:W-:Y:S08]  /*9b10*/  MUFU.EX2 R12, R12 ;  /* 0x0000000c000c7308 */ /* 0x000ff00000000800 */
[----:B------:R-:W4:Y:S01]  /*9b20*/  MUFU.EX2 R13, R13 ;  /* 0x0000000d000d7308 */ /* 0x000f220000000800 */
[----:B--2---:R-:W-:-:S04]  /*9b30*/  F2FP.SATFINITE.E4M3.F32.PACK_AB_MERGE_C R6, R51, R50, RZ ;  /* 0x000000323306723e */ /* 0x004fc800048070ff */
[----:B------:R-:W-:-:S03]  /*9b40*/  PRMT R5, R5, 0x5410, R6 ;  /* 0x0000541005057816 */ /* 0x000fc60000000006 */
[----:B------:R-:W-:Y:S08]  /*9b50*/  MUFU.EX2 R14, R14 ;  /* 0x0000000e000e7308 */ /* 0x000ff00000000800 */
[----:B------:R-:W2:Y:S01]  /*9b60*/  MUFU.EX2 R15, R15 ;  /* 0x0000000f000f7308 */ /* 0x000ea20000000800 */
[----:B----4-:R-:W-:-:S07]  /*9b70*/  F2FP.SATFINITE.E4M3.F32.PACK_AB_MERGE_C R6, R13, R12, RZ ;  /* 0x0000000c0d06723e */ /* 0x010fce00048070ff */
        /* <DEDUP_REMOVED lines=29> */
[----:B------:R-:W-:Y:S01]  /*9d50*/  MUFU.EX2 R30, R30 ;  /* 0x0000001e001e7308 */ /* 0x000fe20000000800 */
[----:B--2---:R-:W-:-:S04]  /*9d60*/  F2FP.SATFINITE.E4M3.F32.PACK_AB_MERGE_C R11, R153, R152, RZ ;  /* 0x00000098990b723e */ /* 0x004fc800048070ff */
[----:B------:R-:W-:-:S03]  /*9d70*/  PRMT R10, R10, 0x5410, R11 ;  /* 0x000054100a0a7816 */ /* 0x000fc6000000000b */
[----:B------:R-:W2:Y:S08]  /*9d80*/  MUFU.EX2 R31, R31 ;  /* 0x0000001f001f7308 */ /* 0x000eb00000000800 */
[----:B------:R-:W4:Y:S01]  /*9d90*/  MUFU.EX2 R151, R151 ;  /* 0x0000009700977308 */ /* 0x000f220000000800 */
[----:B--2---:R-:W-:Y:S02]  /*9da0*/  F2FP.SATFINITE.E4M3.F32.PACK_AB_MERGE_C R154, R31, R30, RZ ;  /* 0x0000001e1f9a723e */ /* 0x004fe400048070ff */
[----:B----4-:R-:W-:-:S04]  /*9db0*/  F2FP.SATFINITE.E4M3.F32.PACK_AB_MERGE_C R11, R151, R150, RZ ;  /* 0x00000096970b723e */ /* 0x010fc800048070ff */
[----:B------:R-:W-:Y:S01]  /*9dc0*/  PRMT R11, R11, 0x5410, R154 ;  /* 0x000054100b0b7816 */ /* 0x000fe2000000009a */
[----:B------:R-:W-:-:S04]  /*9dd0*/  IMAD.MOV.U32 R154, RZ, RZ, 0x1 ;  /* 0x00000001ff9a7424 */ /* 0x000fc800078e00ff */
[----:B---3--:R-:W-:Y:S01]  /*9de0*/  SYNCS.ARRIVE.TRANS64.RED.ART0 RZ, [UR10], R154 ;  /* 0x0000009affff79a7 */ /* 0x008fe2000850040a */
[----:B------:R1:W-:Y:S01]  /*9df0*/  STTM.x8 tmem[UR5], R4 ;  /* 0x00000004000079ed */ /* 0x0003e200081c0005 */
[----:B------:R-:W2:Y:S02]  /*9e00*/  FENCE.VIEW.ASYNC.T ;  /* 0x00000000000073c6 */ /* 0x000ea40000000200 */
[----:B--2---:R-:W-:Y:S01]  /*9e10*/  NOP ;  /* 0x0000000000007918 */ /* 0x004fe20000000000 */
[----:B------:R2:W-:Y:S02]  /*9e20*/  @P0 SYNCS.ARRIVE.TRANS64.RED.ART0 RZ, [UR6], R154 ;  /* 0x0000009affff09a7 */ /* 0x0005e40008500406 */
[----:B--2---:R-:W-:-:S04]  /*9e30*/  IMAD.U32 R154, R134, -0x80000000, RZ ;  /* 0x80000000869a7824 */ /* 0x004fc800078e00ff */
[----:B------:R-:W2:Y:S02]  /*9e40*/  SYNCS.PHASECHK.TRANS64.TRYWAIT P0, [UR4+0x258], R154 ;  /* 0x0002589aff0075a7 */ /* 0x000ea40008001104 */
[----:B-12---:R-:W-:Y:S05]  /*9e50*/  @!P0 BRA `(.L_x_66) ;  /* 0x0000004c00888947 */ /* 0x006fea0003800000 */
.L_x_136:
[----:B------:R-:W-:Y:S01]  /*9e60*/  MOV R165, UR8 ;  /* 0x0000000800a57c02 */ /* 0x000fe20008000f00 */
[----:B------:R-:W-:Y:S01]  /*9e70*/  FMUL R164, R164, R133 ;  /* 0x00000085a4a47220 */ /* 0x000fe20000400000 */
[----:B------:R-:W-:Y:S01]  /*9e80*/  FADD2 R34, R34.F32x2.HI_LO, R94.F32x2.HI_LO ;  /* 0x0000005e2222724b */ /* 0x000fe20000000000 */
[----:B------:R-:W-:Y:S01]  /*9e90*/  IADD3 R158, PT, PT, R158, 0x1, RZ ;  /* 0x000000019e9e7810 */ /* 0x000fe20007ffe0ff */
[----:B------:R-:W-:Y:S01]  /*9ea0*/  FADD2 R88, R88.F32x2.HI_LO, R96.F32x2.HI_LO ;  /* 0x000000605858724b */ /* 0x000fe20000000000 */
[----:B------:R-:W-:Y:S01]  /*9eb0*/  LOP3.LUT R134, R134, 0x1, RZ, 0x3c, !PT ;  /* 0x0000000186867812 */ /* 0x000fe200078e3cff */
[----:B------:R-:W-:Y:S01]  /*9ec0*/  FADD2 R164, R164.F32x2.HI_LO, R32.F32x2.HI_LO ;  /* 0x00000020a4a4724b */ /* 0x000fe20000000000 */
[----:B------:R-:W-:Y:S01]  /*9ed0*/  ISETP.NE.AND P0, PT, R158, -0x1, PT ;  /* 0xffffffff9e00780c */ /* 0x000fe20003f05270 */
[----:B------:R-:W-:Y:S01]  /*9ee0*/  FADD2 R90, R90.F32x2.HI_LO, R98.F32x2.HI_LO ;  /* 0x000000625a5a724b */ /* 0x000fe20000000000 */
[----:B------:R-:W-:Y:S01]  /*9ef0*/  LOP3.LUT R132, R132, 0x1, RZ, 0x3c, !PT ;  /* 0x0000000184847812 */ /* 0x000fe200078e3cff */
[----:B------:R-:W-:Y:S01]  /*9f00*/  FADD2 R164, R164.F32x2.HI_LO, R92.F32x2.HI_LO ;  /* 0x0000005ca4a4724b */ /* 0x000fe20000000000 */
[----:B------:R-:W-:Y:S01]  /*9f10*/  MOV R113, R163 ;  /* 0x000000a300717202 */ /* 0x000fe20000000f00 */
[----:B------:R-:W-:-:S02]  /*9f20*/  FADD2 R34, R34.F32x2.HI_LO, R102.F32x2.HI_LO ;  /* 0x000000662222724b */ /* 0x000fc40000000000 */
[----:B------:R-:W-:Y:S02]  /*9f30*/  FADD2 R88, R88.F32x2.HI_LO, R104.F32x2.HI_LO ;  /* 0x000000685858724b */ /* 0x000fe40000000000 */
[----:B------:R-:W-:Y:S02]  /*9f40*/  FADD2 R90, R90.F32x2.HI_LO, R106.F32x2.HI_LO ;  /* 0x0000006a5a5a724b */ /* 0x000fe40000000000 */
[----:B------:R-:W-:Y:S02]  /*9f50*/  FADD2 R164, R164.F32x2.HI_LO, R100.F32x2.HI_LO ;  /* 0x00000064a4a4724b */ /* 0x000fe40000000000 */
[----:B------:R-:W-:Y:S02]  /*9f60*/  FADD2 R34, R34.F32x2.HI_LO, R110.F32x2.HI_LO ;  /* 0x0000006e2222724b */ /* 0x000fe40000000000 */
[----:B------:R-:W-:Y:S02]  /*9f70*/  FADD2 R88, R88.F32x2.HI_LO, R114.F32x2.HI_LO ;  /* 0x000000725858724b */ /* 0x000fe40000000000 */
        /* <DEDUP_REMOVED lines=51> */
[----:B------:R-:W-:-:S04]  /*a2b0*/  FADD2 R34, R164.F32x2.HI_LO, R34.F32x2.HI_LO ;  /* 0x00000022a422724b */ /* 0x000fc80000000000 */
[----:B------:R-:W-:-:S04]  /*a2c0*/  FADD2 R34, R34.F32x2.HI_LO, R88.F32x2.HI_LO ;  /* 0x000000582222724b */ /* 0x000fc80000000000 */
[----:B------:R-:W-:Y:S01]  /*a2d0*/  FADD R133, R34, R35 ;  /* 0x0000002322857221 */ /* 0x000fe20000000000 */
[----:B------:R-:W-:Y:S06]  /*a2e0*/  @P0 BRA `(.L_x_67) ;  /* 0xffffffd400cc0947 */ /* 0x000fec000383ffff */
.L_x_64:
[----:B------:R-:W-:-:S04]  /*a2f0*/  VIMNMX R84, PT, PT, R84, R135, PT ;  /* 0x0000008754547248 */ /* 0x000fc80003fe0100 */
[----:B------:R-:W-:-:S13]  /*a300*/  ISETP.GE.AND P0, PT, R84, 0x1, PT ;  /* 0x000000015400780c */ /* 0x000fda0003f06270 */
[----:B------:R-:W-:Y:S05]  /*a310*/  @!P0 BRA `(.L_x_68) ;  /* 0x0000002000a48947 */ /* 0x000fea0003800000 */
[----:B------:R-:W2:Y:S01]  /*a320*/  S2R R153, SR_TID.X ;  /* 0x0000000000997919 */ /* 0x000ea20000002100 */
[----:B------:R-:W3:Y:S01]  /*a330*/  S2UR UR8, SR_CgaCtaId ;  /* 0x00000000000879c3 */ /* 0x000ee20000008800 */
[----:B------:R-:W-:Y:S01]  /*a340*/  UIADD3 UR9, UPT, UPT, UR4, 0x230, URZ ;  /* 0x0000023004097890 */ /* 0x000fe2000fffe0ff */
[----:B------:R-:W-:Y:S01]  /*a350*/  IMAD.MOV R154, RZ, RZ, -R84 ;  /* 0x000000ffff9a7224 */ /* 0x000fe200078e0a54 */
[----:B------:R-:W-:Y:S01]  /*a360*/  UMOV UR6, URZ ;  /* 0x000000ff00067c82 */ /* 0x000fe20008000000 */
[----:B------:R-:W-:Y:S01]  /*a370*/  IMAD.MOV.U32 R156, RZ, RZ, R163 ;  /* 0x000000ffff9c7224 */ /* 0x000fe200078e00a3 */
[----:B------:R-:W-:Y:S01]  /*a380*/  UMOV UR4, 0x400 ;  /* 0x0000040000047882 */ /* 0x000fe20000000000 */
[----:B------:R-:W-:Y:S02]  /*a390*/  UPRMT UR9, UR7, 0x654, UR9 ;  /* 0x0000065407097896 */ /* 0x000fe40008000009 */
[----:B---3--:R-:W-:Y:S01]  /*a3a0*/  ULEA UR8, UR8, UR4, 0x18 ;  /* 0x0000000408087291 */ /* 0x008fe2000f8ec0ff */
[----:B--2---:R-:W-:-:S05]  /*a3b0*/  IMAD.U32 R152, R153, 0x10000, RZ ;  /* 0x0001000099987824 */ /* 0x004fca00078e00ff */
[----:B------:R-:W-:-:S04]  /*a3c0*/  LOP3.LUT R152, R152, 0x600000, RZ, 0xc0, !PT ;  /* 0x0060000098987812 */ /* 0x000fc800078ec0ff */
[C---:B------:R-:W-:Y:S02]  /*a3d0*/  LOP3.LUT R151, R152.reuse, 0x58, RZ, 0xfc, !PT ;  /* 0x0000005898977812 */ /* 0x040fe400078efcff */
[C---:B------:R-:W-:Y:S02]  /*a3e0*/  LOP3.LUT R150, R152.reuse, 0x50, RZ, 0xfc, !PT ;  /* 0x0000005098967812 */ /* 0x040fe400078efcff */
[C---:B------:R-:W-:Y:S02]  /*a3f0*/  LOP3.LUT R149, R152.reuse, 0x48, RZ, 0xfc, !PT ;  /* 0x0000004898957812 */ /* 0x040fe400078efcff */
[C---:B------:R-:W-:Y:S02]  /*a400*/  LOP3.LUT R148, R152.reuse, 0x60, RZ, 0xfc, !PT ;  /* 0x0000006098947812 */ /* 0x040fe400078efcff */
[C---:B------:R-:W-:Y:S02]  /*a410*/  LOP3.LUT R135, R152.reuse, 0x40, RZ, 0xfc, !PT ;  /* 0x0000004098877812 */ /* 0x040fe400078efcff */
[----:B------:R-:W-:-:S07]  /*a420*/  LOP3.LUT R2, R152, 0x20, RZ, 0xfc, !PT ;  /* 0x0000002098027812 */ /* 0x000fce00078efcff */
.L_x_71:
[----:B------:R-:W-:Y:S02]  /*a430*/  SHF.L.U32 R6, R132, 0x1f, RZ ;  /* 0x0000001f84067819 */ /* 0x000fe400000006ff */
[----:B------:R-:W-:Y:S02]  /*a440*/  R2UR UR4, R152 ;  /* 0x00000000980472ca */ /* 0x000fe400000e0000 */
[----:B------:R-:W2:Y:S02]  /*a450*/  SYNCS.PHASECHK.TRANS64.TRYWAIT P0, [UR8+0x220], R6 ;  /* 0x00022006ff0075a7 */ /* 0x000ea40008001108 */
[----:B-12---:R-:W-:Y:S11]  /*a460*/  @!P0 BRA `(.L_x_69) ;  /* 0x0000004800208947 */ /* 0x006ff60003800000 */
.L_x_138:
[----:B------:R-:W2:Y:S01]  /*a470*/  LDTM.x32 R100, tmem[UR4] ;  /* 0x00000004006479ee */ /* 0x000ea200082c0000 */
[----:B------:R-:W-:Y:S01]  /*a480*/  R2UR UR4, R2 ;  /* 0x00000000020472ca */ /* 0x000fe200000e0000 */
[----:B-1----:R-:W1:Y:S01]  /*a490*/  LDC R155, c[0x0][0x600] ;  /* 0x00018000ff9b7b82 */ /* 0x002e620000000800 */
[----:B------:R-:W-:Y:S01]  /*a4a0*/  R2UR UR5, R135 ;  /* 0x00000000870572ca */ /* 0x000fe200000e0000 */
[----:B------:R-:W-:-:S10]  /*a4b0*/  IMAD.MOV.U32 R157, RZ, RZ, 0x3d9df09d ;  /* 0x3d9df09dff9d7424 */ /* 0x000fd400078e00ff */
[----:B------:R-:W3:Y:S01]  /*a4c0*/  LDTM.x32 R68, tmem[UR4] ;  /* 0x00000004004479ee */ /* 0x000ee200082c0000 */
[----:B------:R-:W-:Y:S01]  /*a4d0*/  R2UR UR4, R148 ;  /* 0x00000000940472ca */ /* 0x000fe200000e0000 */
[----:B------:R-:W4:Y:S01]  /*a4e0*/  LDTM.x32 R36, tmem[UR5] ;  /* 0x00000005002479ee */ /* 0x000f2200082c0000 */
[----:B--2---:R-:W-:Y:S02]  /*a4f0*/  FMNMX3 R137, R156, R100, R101, !PT ;  /* 0x000000649c897276 */ /* 0x004fe40007800065 */
[----:B------:R-:W-:Y:S02]  /*a500*/  FMNMX R136, R102, R103, !PT ;  /* 0x0000006766887209 */ /* 0x000fe40007800000 */
[----:B------:R-:W-:-:S07]  /*a510*/  FMNMX R139, R104, R105, !PT ;  /* 0x00000069688b7209 */ /* 0x000fce0007800000 */
[----:B------:R-:W2:Y:S01]  /*a520*/  LDTM.x32 R4, tmem[UR4] ;  /* 0x00000004000479ee */ /* 0x000ea200082c0000 */
[----:B------:R-:W-:Y:S02]  /*a530*/  FMNMX R138, R106, R107, !PT ;  /* 0x0000006b6a8a7209 */ /* 0x000fe40007800000 */
        /* <DEDUP_REMOVED lines=10> */
[----:B---3--:R-:W-:-:S02]  /*a5e0*/  FMNMX3 R137, R137, R68, R69, !PT ;  /* 0x0000004489897276 */ /* 0x008fc40007800045 */
        /* <DEDUP_REMOVED lines=15> */
[----:B----4-:R-:W-:Y:S02]  /*a6e0*/  FMNMX3 R137, R137, R36, R37, !PT ;  /* 0x0000002489897276 */ /* 0x010fe40007800025 */
        /* <DEDUP_REMOVED lines=15> */
[----:B--2---:R-:W-:Y:S02]  /*a7e0*/  FMNMX3 R137, R137, R4, R5, !PT ;  /* 0x0000000489897276 */ /* 0x004fe40007800005 */
        /* <DEDUP_REMOVED lines=15> */
[----:B------:R-:W-:-:S02]  /*a8e0*/  FMNMX R136, R137, R136, !PT ;  /* 0x0000008889887209 */ /* 0x000fc40007800000 */
[----:B------:R-:W-:Y:S02]  /*a8f0*/  FMNMX3 R139, R139, R32, R33, !PT ;  /* 0x000000208b8b7276 */ /* 0x000fe40007800021 */
[----:B------:R-:W-:Y:S02]  /*a900*/  FMNMX3 R138, R138, R34, R35, !PT ;  /* 0x000000228a8a7276 */ /* 0x000fe40007800023 */
[----:B------:R-:W-:Y:S02]  /*a910*/  R2UR UR4, R135 ;  /* 0x00000000870472ca */ /* 0x000fe400000e0000 */
[----:B------:R-:W-:-:S04]  /*a920*/  FMNMX3 R163, R136, R139, R138, !PT ;  /* 0x0000008b88a37276 */ /* 0x000fc8000780008a */
[----:B------:R-:W-:-:S04]  /*a930*/  FSETP.NEU.AND P0, PT, R163, -INF , PT ;  /* 0xff800000a300780b */ /* 0x000fc80003f0d000 */
[----:B------:R-:W-:Y:S02]  /*a940*/  FSEL R137, R163, RZ, P0 ;  /* 0x000000ffa3897208 */ /* 0x000fe40000000000 */
[----:B------:R-:W-:-:S03]  /*a950*/  ELECT P0, URZ, PT ;  /* 0x0000000000ff782f */ /* 0x000fc60003800000 */
[----:B------:R-:W-:-:S04]  /*a960*/  FADD R160, -R137, R156 ;  /* 0x0000009c89a07221 */ /* 0x000fc80000000100 */
[----:B-1----:R-:W-:-:S05]  /*a970*/  FMUL R160, R160, R155 ;  /* 0x0000009ba0a07220 */ /* 0x002fca0000400000 */
[----:B------:R-:W-:Y:S02]  /*a980*/  FSETP.GE.AND P1, PT, R160, -4, PT ;  /* 0xc0800000a000780b */ /* 0x000fe40003f26000 */
[----:B------:R-:W1:Y:S02]  /*a990*/  MUFU.EX2 R160, R160 ;  /* 0x000000a000a07308 */ /* 0x000e640000000800 */
[C---:B------:R-:W-:Y:S02]  /*a9a0*/  FSEL R158, R156.reuse, R137, P1 ;  /* 0x000000899c9e7208 */ /* 0x040fe40000800000 */
[----:B------:R-:W-:-:S03]  /*a9b0*/  FSEL R163, R156, R163, P1 ;  /* 0x000000a39ca37208 */ /* 0x000fc60000800000 */
[----:B------:R-:W-:-:S04]  /*a9c0*/  FFMA R158, -R158, R155, 8 ;  /* 0x410000009e9e7423 */ /* 0x000fc8000000019b */
[-CC-:B------:R-:W-:Y:S02]  /*a9d0*/  FFMA2 R136, R100.F32x2.HI_LO, R155.reuse.F32, R158.reuse.F32 ;  /* 0x0000009b64887249 */ /* 0x180fe4000120009e */
[-CC-:B------:R-:W-:Y:S02]  /*a9e0*/  FFMA2 R138, R102.F32x2.HI_LO, R155.reuse.F32, R158.reuse.F32 ;  /* 0x0000009b668a7249 */ /* 0x180fe4000120009e */
[----:B------:R-:W-:Y:S02]  /*a9f0*/  IMAD.SHL.U32 R103, R153, 0x4, RZ ;  /* 0x0000000499677824 */ /* 0x000fe400078e00ff */
[-CC-:B------:R-:W-:Y:S02]  /*aa00*/  FFMA2 R140, R104.F32x2.HI_LO, R155.reuse.F32, R158.reuse.F32 ;  /* 0x0000009b688c7249 */ /* 0x180fe4000120009e */
[-CC-:B------:R-:W-:Y:S01]  /*aa10*/  FFMA2 R142, R106.F32x2.HI_LO, R155.reuse.F32, R158.reuse.F32 ;  /* 0x0000009b6a8e7249 */ /* 0x180fe2000120009e */
[----:B------:R-:W-:Y:S01]  /*aa20*/  MUFU.EX2 R136, R136 ;  /* 0x0000008800887308 */ /* 0x000fe20000000800 */
[-CC-:B------:R-:W-:Y:S01]  /*aa30*/  FFMA2 R108, R108.F32x2.HI_LO, R155.reuse.F32, R158.reuse.F32 ;  /* 0x0000009b6c6c7249 */ /* 0x180fe2000120009e */
[----:B------:R-:W-:Y:S01]  /*aa40*/  LOP3.LUT R103, R103, 0x1fc, RZ, 0xc0, !PT ;  /* 0x000001fc67677812 */ /* 0x000fe200078ec0ff */
[-CC-:B------:R-:W-:Y:S01]  /*aa50*/  FFMA2 R110, R110.F32x2.HI_LO, R155.reuse.F32, R158.reuse.F32 ;  /* 0x0000009b6e6e7249 */ /* 0x180fe2000120009e */
[----:B-1----:R-:W-:Y:S01]  /*aa60*/  FSEL R160, R160, 1, !P1 ;  /* 0x3f800000a0a07808 */ /* 0x002fe20004800000 */
[----:B------:R-:W-:-:S02]  /*aa70*/  FFMA2 R112, R112.F32x2.HI_LO, R155.F32, R158.F32 ;  /* 0x0000009b70707249 */ /* 0x000fc4000120009e */
        /* <DEDUP_REMOVED lines=16> */
[-CC-:B------:R-:W-:Y:S01]  /*ab80*/  FFMA2 R76, R76.F32x2.HI_LO, R155.reuse.F32, R158.reuse.F32 ;  /* 0x0000009b4c4c7249 */ /* 0x180fe2000120009e */
[----:B------:R-:W-:Y:S01]  /*ab90*/  FMNMX R96, R96, -127, !PT ;  /* 0xc2fe000060607809 */ /* 0x000fe20007800000 */
[----:B------:R-:W-:Y:S01]  /*aba0*/  MUFU.EX2 R140, R140 ;  /* 0x0000008c008c7308 */ /* 0x000fe20000000800 */
[----:B------:R-:W-:Y:S01]  /*abb0*/  FMNMX R97, R97, -127, !PT ;  /* 0xc2fe000061617809 */ /* 0x000fe20007800000 */
[-CC-:B------:R-:W-:Y:S01]  /*abc0*/  FFMA2 R78, R78.F32x2.HI_LO, R155.reuse.F32, R158.reuse.F32 ;  /* 0x0000009b4e4e7249 */ /* 0x180fe2000120009e */
[----:B------:R-:W-:Y:S01]  /*abd0*/  FMNMX R80, R80, -127, !PT ;  /* 0xc2fe000050507809 */ /* 0x000fe20007800000 */
[-CC-:B------:R-:W-:Y:S01]  /*abe0*/  FFMA2 R84, R84.F32x2.HI_LO, R155.reuse.F32, R158.reuse.F32 ;  /* 0x0000009b54547249 */ /* 0x180fe2000120009e */
[----:B------:R-:W-:Y:S01]  /*abf0*/  FMNMX R81, R81, -127, !PT ;  /* 0xc2fe000051517809 */ /* 0x000fe20007800000 */
[----:B------:R-:W-:-:S02]  /*ac00*/  FFMA2 R86, R86.F32x2.HI_LO, R155.F32, R158.F32 ;  /* 0x0000009b56567249 */ /* 0x000fc4000120009e */
[----:B------:R-:W1:Y:S01]  /*ac10*/  MUFU.EX2 R141, R141 ;  /* 0x0000008d008d7308 */ /* 0x000e620000000800 */
[----:B---3--:R-:W-:Y:S01]  /*ac20*/  F2FP.SATFINITE.E4M3.F32.PACK_AB_MERGE_C R101, R139, R138, RZ ;  /* 0x0000008a8b65723e */ /* 0x008fe200048070ff */
[-CC-:B------:R-:W-:Y:S02]  /*ac30*/  FFMA2 R88, R88.F32x2.HI_LO, R155.reuse.F32, R158.reuse.F32 ;  /* 0x0000009b58587249 */ /* 0x180fe4000120009e */
[-CC-:B------:R-:W-:Y:S01]  /*ac40*/  FFMA2 R90, R90.F32x2.HI_LO, R155.reuse.F32, R158.reuse.F32 ;  /* 0x0000009b5a5a7249 */ /* 0x180fe2000120009e */
[----:B------:R-:W-:Y:S01]  /*ac50*/  PRMT R100, R100, 0x5410, R101 ;  /* 0x0000541064647816 */ /* 0x000fe20000000065 */
[-CC-:B------:R-:W-:Y:S02]  /*ac60*/  FFMA2 R94, R94.F32x2.HI_LO, R155.reuse.F32, R158.reuse.F32 ;  /* 0x0000009b5e5e7249 */ /* 0x180fe4000120009e */
[----:B------:R-:W-:Y:S01]  /*ac70*/  MUFU.EX2 R142, R142 ;  /* 0x0000008e008e7308 */ /* 0x000fe20000000800 */
[-CC-:B------:R-:W-:Y:S02]  /*ac80*/  FFMA2 R64, R64.F32x2.HI_LO, R155.reuse.F32, R158.reuse.F32 ;  /* 0x0000009b40407249 */ /* 0x180fe4000120009e */
[----:B------:R-:W-:-:S02]  /*ac90*/  FFMA2 R48, R48.F32x2.HI_LO, R155.F32, R158.F32 ;  /* 0x0000009b30307249 */ /* 0x000fc4000120009e */
[-CC-:B------:R-:W-:Y:S01]  /*aca0*/  FFMA2 R44, R44.F32x2.HI_LO, R155.reuse.F32, R158.reuse.F32 ;  /* 0x0000009b2c2c7249 */ /* 0x180fe2000120009e */
[----:B------:R-:W-:Y:S01]  /*acb0*/  FMNMX R64, R64, -127, !PT ;  /* 0xc2fe000040407809 */ /* 0x000fe20007800000 */
[-CC-:B------:R-:W-:Y:S01]  /*acc0*/  FFMA2 R46, R46.F32x2.HI_LO, R155.reuse.F32, R158.reuse.F32 ;  /* 0x0000009b2e2e7249 */ /* 0x180fe2000120009e */
[----:B------:R-:W3:Y:S01]  /*acd0*/  MUFU.EX2 R143, R143 ;  /* 0x0000008f008f7308 */ /* 0x000ee20000000800 */
[----:B-1----:R-:W-:Y:S01]  /*ace0*/  F2FP.SATFINITE.E4M3.F32.PACK_AB_MERGE_C R101, R141, R140, RZ ;  /* 0x0000008c8d65723e */ /* 0x002fe200048070ff */
[-CC-:B------:R-:W-:Y:S01]  /*acf0*/  FFMA2 R52, R52.F32x2.HI_LO, R155.reuse.F32, R158.reuse.F32 ;  /* 0x0000009b34347249 */ /* 0x180fe2000120009e */
[----:B------:R-:W-:Y:S01]  /*ad00*/  FMNMX R65, R65, -127, !PT ;  /* 0xc2fe000041417809 */ /* 0x000fe20007800000 */
[-CC-:B------:R-:W-:Y:S01]  /*ad10*/  FFMA2 R54, R54.F32x2.HI_LO, R155.reuse.F32, R158.reuse.F32 ;  /* 0x0000009b36367249 */ /* 0x180fe2000120009e */
[----:B------:R-:W-:Y:S01]  /*ad20*/  FMNMX R48, R48, -127, !PT ;  /* 0xc2fe000030307809 */ /* 0x000fe20007800000 */
[-CC-:B------:R-:W-:Y:S01]  /*ad30*/  FFMA2 R56, R56.F32x2.HI_LO, R155.reuse.F32, R158.reuse.F32 ;  /* 0x0000009b38387249 */ /* 0x180fe2000120009e */
[----:B------:R-:W-:Y:S01]  /*ad40*/  FMNMX R49, R49, -127, !PT ;  /* 0xc2fe000031317809 */ /* 0x000fe20007800000 */
[----:B------:R-:W-:Y:S01]  /*ad50*/  MUFU.EX2 R108, R108 ;  /* 0x0000006c006c7308 */ /* 0x000fe20000000800 */
[----:B------:R-:W-:-:S02]  /*ad60*/  FFMA2 R58, R58.F32x2.HI_LO, R155.F32, R158.F32 ;  /* 0x0000009b3a3a7249 */ /* 0x000fc4000120009e */
[-CC-:B------:R-:W-:Y:S02]  /*ad70*/  FFMA2 R60, R60.F32x2.HI_LO, R155.reuse.F32, R158.reuse.F32 ;  /* 0x0000009b3c3c7249 */ /* 0x180fe4000120009e */
[-CC-:B------:R-:W-:Y:S02]  /*ad80*/  FFMA2 R164, R8.F32x2.HI_LO, R155.reuse.F32, R158.reuse.F32 ;  /* 0x0000009b08a47249 */ /* 0x180fe4000120009e */
[-CC-:B------:R-:W-:Y:S01]  /*ad90*/  FFMA2 R12, R12.F32x2.HI_LO, R155.reuse.F32, R158.reuse.F32 ;  /* 0x0000009b0c0c7249 */ /* 0x180fe2000120009e */
[----:B------:R-:W1:Y:S01]  /*ada0*/  MUFU.EX2 R109, R109 ;  /* 0x0000006d006d7308 */ /* 0x000e620000000800 */
[----:B---3--:R-:W-:Y:S01]  /*adb0*/  F2FP.SATFINITE.E4M3.F32.PACK_AB_MERGE_C R102, R143, R142, RZ ;  /* 0x0000008e8f66723e */ /* 0x008fe200048070ff */
[-CC-:B------:R-:W-:Y:S02]  /*adc0*/  FFMA2 R14, R14.F32x2.HI_LO, R155.reuse.F32, R158.reuse.F32 ;  /* 0x0000009b0e0e7249 */ /* 0x180fe4000120009e */
[-C--:B------:R-:W-:Y:S01]  /*add0*/  FFMA2 R10, R10.F32x2.HI_LO, R155.reuse.F32, R158.F32 ;  /* 0x0000009b0a0a7249 */ /* 0x080fe2000120009e */
[----:B------:R-:W-:Y:S01]  /*ade0*/  PRMT R101, R101, 0x5410, R102 ;  /* 0x0000541065657816 */ /* 0x000fe20000000066 */
[----:B------:R-:W-:-:S02]  /*adf0*/  FFMA2 R16, R16.F32x2.HI_LO, R155.F32, R158.F32 ;  /* 0x0000009b10107249 */ /* 0x000fc4000120009e */
        /* <DEDUP_REMOVED lines=12> */
[----:B------:R-:W-:-:S05]  /*aec0*/  FFMA2 R34, R34.F32x2.HI_LO, R155.F32, R158.F32 ;  /* 0x0000009b22227249 */ /* 0x000fca000120009e */
        /* <DEDUP_REMOVED lines=39> */
[----:B------:R-:W-:Y:S01]  /*b140*/  FADD2.RM R144, R80.F32x2.HI_LO, 12582912 ;  /* 0x4b4000005090744b */ /* 0x000fe20000204000 */
[----:B------:R-:W-:Y:S01]  /*b150*/  MUFU.EX2 R78, R78 ;  /* 0x0000004e004e7308 */ /* 0x000fe20000000800 */
[----:B------:R2:W-:Y:S01]  /*b160*/  STTM.x8 tmem[UR4], R100 ;  /* 0x00000064000079ed */ /* 0x0005e200081c0004 */
[----:B------:R-:W-:Y:S01]  /*b170*/  R2UR UR4, R149 ;  /* 0x00000000950472ca */ /* 0x000fe200000e0000 */
[----:B------:R-:W-:-:S04]  /*b180*/  FADD2 R146, R144.F32x2.HI_LO, -12582912 ;  /* 0xcb4000009092744b */ /* 0x000fc80000200000 */
[----:B------:R-:W-:Y:S01]  /*b190*/  FADD2 R146, R80.F32x2.HI_LO, -R146.F32x2.HI_LO ;  /* 0x800000925092724b */ /* 0x000fe20000000000 */
[----:B------:R-:W3:Y:S01]  /*b1a0*/  MUFU.EX2 R79, R79 ;  /* 0x0000004f004f7308 */ /* 0x000ee20000000800 */
[----:B------:R-:W-:Y:S02]  /*b1b0*/  FFMA2 R80, R68.F32x2.HI_LO, R155.F32, R158.F32 ;  /* 0x0000009b44507249 */ /* 0x000fe4000120009e */
[----:B------:R-:W-:-:S04]  /*b1c0*/  FFMA2 R68, R146.F32x2.HI_LO, R157.F32, 0.22756439447402954102 ;  /* 0x3e6906a492447449 */ /* 0x000fc8000120009d */
[-C--:B------:R-:W-:Y:S01]  /*b1d0*/  FFMA2 R68, R68.F32x2.HI_LO, R146.reuse.F32x2.HI_LO, 0.69514614343643188477 ;  /* 0x3f31f51944447449 */ /* 0x080fe20000200092 */
[----:B------:R-:W-:Y:S03]  /*b1e0*/  MUFU.EX2 R80, R80 ;  /* 0x0000005000507308 */ /* 0x000fe60000000800 */
[----:B------:R-:W-:-:S05]  /*b1f0*/  FFMA2 R68, R68.F32x2.HI_LO, R146.F32x2.HI_LO, 1 ;  /* 0x3f80000044447449 */ /* 0x000fca0000200092 */
[----:B------:R-:W-:Y:S08]  /*b200*/  MUFU.EX2 R81, R81 ;  /* 0x0000005100517308 */ /* 0x000ff00000000800 */
[----:B------:R-:W-:Y:S01]  /*b210*/  MUFU.EX2 R84, R84 ;  /* 0x0000005400547308 */ /* 0x000fe20000000800 */
[-CC-:B--2---:R-:W-:Y:S02]  /*b220*/  FFMA2 R100, R70.F32x2.HI_LO, R155.reuse.F32, R158.reuse.F32 ;  /* 0x0000009b46647249 */ /* 0x184fe4000120009e */
[----:B------:R-:W-:-:S05]  /*b230*/  FFMA2 R70, R82.F32x2.HI_LO, R155.F32, R158.F32 ;  /* 0x0000009b52467249 */ /* 0x000fca000120009e */
[----:B------:R-:W2:Y:S01]  /*b240*/  MUFU.EX2 R85, R85 ;  /* 0x0000005500557308 */ /* 0x000ea20000000800 */
[-CC-:B------:R-:W-:Y:S02]  /*b250*/  FFMA2 R82, R72.F32x2.HI_LO, R155.reuse.F32, R158.reuse.F32 ;  /* 0x0000009b48527249 */ /* 0x180fe4000120009e */
[----:B------:R-:W-:Y:S01]  /*b260*/  FFMA2 R102, R74.F32x2.HI_LO, R155.F32, R158.F32 ;  /* 0x0000009b4a667249 */ /* 0x000fe2000120009e */
[----:B------:R-:W-:Y:S02]  /*b270*/  FMNMX R72, R70, -127, !PT ;  /* 0xc2fe000046487809 */ /* 0x000fe40007800000 */
[----:B------:R-:W-:Y:S02]  /*b280*/  FMNMX R73, R71, -127, !PT ;  /* 0xc2fe000047497809 */ /* 0x000fe40007800000 */
[----:B------:R-:W-:Y:S03]  /*b290*/  MUFU.EX2 R100, R100 ;  /* 0x0000006400647308 */ /* 0x000fe60000000800 */
[----:B------:R-:W-:-:S04]  /*b2a0*/  FADD2.RM R104, R72.F32x2.HI_LO, 12582912 ;  /* 0x4b4000004868744b */ /* 0x000fc80000204000 */
[----:B------:R-:W-:Y:S01]  /*b2b0*/  FADD2 R70, R104.F32x2.HI_LO, -12582912 ;  /* 0xcb4000006846744b */ /* 0x000fe20000200000 */
[----:B------:R-:W-:Y:S03]  /*b2c0*/  MUFU.EX2 R101, R101 ;  /* 0x0000006500657308 */ /* 0x000fe60000000800 */
[----:B------:R-:W-:-:S04]  /*b2d0*/  FADD2 R70, R72.F32x2.HI_LO, -R70.F32x2.HI_LO ;  /* 0x800000464846724b */ /* 0x000fc80000000000 */
[----:B------:R-:W-:Y:S01]  /*b2e0*/  FFMA2 R72, R70.F32x2.HI_LO, R157.F32, 0.22756439447402954102 ;  /* 0x3e6906a446487449 */ /* 0x000fe2000120009d */
[----:B------:R-:W-:Y:S03]  /*b2f0*/  MUFU.EX2 R82, R82 ;  /* 0x0000005200527308 */ /* 0x000fe60000000800 */
[----:B------:R-:W-:-:S04]  /*b300*/  FFMA2 R72, R72.F32x2.HI_LO, R70.F32x2.HI_LO, 0.69514614343643188477 ;  /* 0x3f31f51948487449 */ /* 0x000fc80000200046 */
[----:B------:R-:W-:Y:S01]  /*b310*/  FFMA2 R70, R72.F32x2.HI_LO, R70.F32x2.HI_LO, 1 ;  /* 0x3f80000048467449 */ /* 0x000fe20000200046 */
[----:B------:R-:W-:Y:S01]  /*b320*/  MUFU.EX2 R83, R83 ;  /* 0x0000005300537308 */ /* 0x000fe20000000800 */
[----:B------:R-:W-:Y:S02]  /*b330*/  FADD2.RM R72, R96.F32x2.HI_LO, 12582912 ;  /* 0x4b4000006048744b */ /* 0x000fe40000204000 */
[----:B------:R-:W-:Y:S02]  /*b340*/  IMAD R104, R104, 0x800000, R70 ;  /* 0x0080000068687824 */ /* 0x000fe400078e0246 */
[----:B------:R-:W-:Y:S02]  /*b350*/  FADD2 R74, R72.F32x2.HI_LO, -12582912 ;  /* 0xcb400000484a744b */ /* 0x000fe40000200000 */
[----:B------:R-:W-:Y:S01]  /*b360*/  IMAD R105, R105, 0x800000, R71 ;  /* 0x0080000069697824 */ /* 0x000fe200078e0247 */
[----:B---3--:R-:W-:Y:S01]  /*b370*/  F2FP.SATFINITE.E4M3.F32.PACK_AB_MERGE_C R71, R79, R78, RZ ;  /* 0x0000004e4f47723e */ /* 0x008fe200048070ff */
[----:B------:R-:W-:Y:S01]  /*b380*/  MUFU.EX2 R102, R102 ;  /* 0x0000006600667308 */ /* 0x000fe20000000800 */
[----:B------:R-:W-:-:S04]  /*b390*/  FADD2 R74, R96.F32x2.HI_LO, -R74.F32x2.HI_LO ;  /* 0x8000004a604a724b */ /* 0x000fc80000000000 */
[----:B------:R-:W-:-:S03]  /*b3a0*/  FFMA2 R96, R74.F32x2.HI_LO, R157.F32, 0.22756439447402954102 ;  /* 0x3e6906a44a607449 */ /* 0x000fc6000120009d */
[----:B------:R-:W3:Y:S01]  /*b3b0*/  MUFU.EX2 R103, R103 ;  /* 0x0000006700677308 */ /* 0x000ee20000000800 */
[----:B------:R-:W-:-:S04]  /*b3c0*/  FFMA2 R96, R96.F32x2.HI_LO, R74.F32x2.HI_LO, 0.69514614343643188477 ;  /* 0x3f31f51960607449 */ /* 0x000fc8000020004a */
[----:B------:R-:W-:Y:S02]  /*b3d0*/  FFMA2 R74, R96.F32x2.HI_LO, R74.F32x2.HI_LO, 1 ;  /* 0x3f800000604a7449 */ /* 0x000fe4000020004a */
[-CC-:B------:R-:W-:Y:S01]  /*b3e0*/  FFMA2 R96, R98.F32x2.HI_LO, R155.reuse.F32, R158.reuse.F32 ;  /* 0x0000009b62607249 */ /* 0x180fe2000120009e */
[----:B------:R-:W-:Y:S01]  /*b3f0*/  MUFU.EX2 R86, R86 ;  /* 0x0000005600567308 */ /* 0x000fe20000000800 */
[----:B------:R-:W-:Y:S02]  /*b400*/  FFMA2 R98, R92.F32x2.HI_LO, R155.F32, R158.F32 ;  /* 0x0000009b5c627249 */ /* 0x000fe4000120009e */
[----:B------:R-:W-:Y:S01]  /*b410*/  IMAD R92, R72, 0x800000, R74 ;  /* 0x00800000485c7824 */ /* 0x000fe200078e024a */
[----:B--2---:R-:W-:Y:S01]  /*b420*/  F2FP.SATFINITE.E4M3.F32.PACK_AB_MERGE_C R72, R85, R84, RZ ;  /* 0x000000545548723e */ /* 0x004fe200048070ff */
[----:B------:R-:W-:Y:S01]  /*b430*/  IMAD R93, R73, 0x800000, R75 ;  /* 0x00800000495d7824 */ /* 0x000fe200078e024b */
[----:B------:R-:W-:Y:S02]  /*b440*/  FMNMX R96, R96, -127, !PT ;  /* 0xc2fe000060607809 */ /* 0x000fe40007800000 */
[----:B------:R-:W-:Y:S01]  /*b450*/  FMNMX R97, R97, -127, !PT ;  /* 0xc2fe000061617809 */ /* 0x000fe20007800000 */
[----:B------:R-:W-:Y:S01]  /*b460*/  MUFU.EX2 R87, R87 ;  /* 0x0000005700577308 */ /* 0x000fe20000000800 */
[----:B---3--:R-:W-:-:S02]  /*b470*/  F2FP.SATFINITE.E4M3.F32.PACK_AB_MERGE_C R70, R103, R102, RZ ;  /* 0x000000666746723e */ /* 0x008fc400048070ff */
[----:B------:R-:W-:Y:S01]  /*b480*/  F2FP.SATFINITE.E4M3.F32.PACK_AB_MERGE_C R75, R93, R92, RZ ;  /* 0x0000005c5d4b723e */ /* 0x000fe200048070ff */
[----:B------:R-:W-:-:S04]  /*b490*/  FADD2.RM R106, R96.F32x2.HI_LO, 12582912 ;  /* 0x4b400000606a744b */ /* 0x000fc80000204000 */
[----:B------:R-:W-:Y:S01]  /*b4a0*/  FADD2 R146, R106.F32x2.HI_LO, -12582912 ;  /* 0xcb4000006a92744b */ /* 0x000fe20000200000 */
[----:B------:R-:W-:Y:S03]  /*b4b0*/  MUFU.EX2 R88, R88 ;  /* 0x0000005800587308 */ /* 0x000fe60000000800 */
[----:B------:R-:W-:-:S04]  /*b4c0*/  FADD2 R146, R96.F32x2.HI_LO, -R146.F32x2.HI_LO ;  /* 0x800000926092724b */ /* 0x000fc80000000000 */
[----:B------:R-:W-:Y:S01]  /*b4d0*/  FFMA2 R96, R146.F32x2.HI_LO, R157.F32, 0.22756439447402954102 ;  /* 0x3e6906a492607449 */ /* 0x000fe2000120009d */
[----:B------:R-:W2:Y:S03]  /*b4e0*/  MUFU.EX2 R89, R89 ;  /* 0x0000005900597308 */ /* 0x000ea60000000800 */
[----:B------:R-:W-:-:S04]  /*b4f0*/  FFMA2 R96, R96.F32x2.HI_LO, R146.F32x2.HI_LO, 0.69514614343643188477 ;  /* 0x3f31f51960607449 */ /* 0x000fc80000200092 */
[----:B------:R-:W-:Y:S01]  /*b500*/  FFMA2 R146, R96.F32x2.HI_LO, R146.F32x2.HI_LO, 1 ;  /* 0x3f80000060927449 */ /* 0x000fe20000200092 */
[----:B------:R-:W-:Y:S01]  /*b510*/  MUFU.EX2 R90, R90 ;  /* 0x0000005a005a7308 */ /* 0x000fe20000000800 */
[----:B------:R-:W-:Y:S01]  /*b520*/  IMAD R96, R144, 0x800000, R68 ;  /* 0x0080000090607824 */ /* 0x000fe200078e0244 */
[----:B------:R-:W-:Y:S01]  /*b530*/  F2FP.SATFINITE.E4M3.F32.PACK_AB_MERGE_C R68, R81, R80, RZ ;  /* 0x000000505144723e */ /* 0x000fe200048070ff */
[----:B------:R-:W-:Y:S01]  /*b540*/  IMAD R97, R145, 0x800000, R69 ;  /* 0x0080000091617824 */ /* 0x000fe200078e0245 */
[----:B------:R-:W-:Y:S01]  /*b550*/  F2FP.SATFINITE.E4M3.F32.PACK_AB_MERGE_C R69, R101, R100, RZ ;  /* 0x000000646545723e */ /* 0x000fe200048070ff */
[----:B------:R-:W-:Y:S01]  /*b560*/  IMAD R106, R106, 0x800000, R146 ;  /* 0x008000006a6a7824 */ /* 0x000fe200078e0292 */
[----:B------:R-:W-:Y:S01]  /*b570*/  F2FP.SATFINITE.E4M3.F32.PACK_AB_MERGE_C R144, R105, R104, RZ ;  /* 0x000000686990723e */ /* 0x000fe200048070ff */
[----:B------:R-:W-:Y:S01]  /*b580*/  IMAD R107, R107, 0x800000, R147 ;  /* 0x008000006b6b7824 */ /* 0x000fe200078e0293 */
[----:B------:R-:W3:Y:S01]  /*b590*/  MUFU.EX2 R91, R91 ;  /* 0x0000005b005b7308 */ /* 0x000ee20000000800 */
[----:B------:R-:W-:-:S02]  /*b5a0*/  PRMT R68, R68, 0x5410, R69 ;  /* 0x0000541044447816 */ /* 0x000fc40000000045 */
[----:B------:R-:W-:Y:S02]  /*b5b0*/  F2FP.SATFINITE.E4M3.F32.PACK_AB_MERGE_C R69, R83, R82, RZ ;  /* 0x000000525345723e */ /* 0x000fe400048070ff */
[----:B--2---:R-:W-:Y:S02]  /*b5c0*/  F2FP.SATFINITE.E4M3.F32.PACK_AB_MERGE_C R73, R89, R88, RZ ;  /* 0x000000585949723e */ /* 0x004fe400048070ff */
[----:B------:R-:W-:Y:S01]  /*b5d0*/  PRMT R69, R69, 0x5410, R70 ;  /* 0x0000541045457816 */ /* 0x000fe20000000046 */
[----:B------:R-:W-:Y:S01]  /*b5e0*/  MUFU.EX2 R98, R98 ;  /* 0x0000006200627308 */ /* 0x000fe20000000800 */
[----:B------:R-:W-:-:S04]  /*b5f0*/  F2FP.SATFINITE.E4M3.F32.PACK_AB_MERGE_C R70, R77, R76, RZ ;  /* 0x0000004c4d46723e */ /* 0x000fc800048070ff */
[----:B------:R-:W-:Y:S02]  /*b600*/  PRMT R70, R70, 0x5410, R71 ;  /* 0x0000541046467816 */ /* 0x000fe40000000047 */
[----:B------:R-:W-:Y:S01]  /*b610*/  F2FP.SATFINITE.E4M3.F32.PACK_AB_MERGE_C R71, R87, R86, RZ ;  /* 0x000000565747723e */ /* 0x000fe200048070ff */
[----:B------:R-:W2:Y:S01]  /*b620*/  MUFU.EX2 R99, R99 ;  /* 0x0000006300637308 */ /* 0x000ea20000000800 */
[----:B---3--:R-:W-:Y:S02]  /*b630*/  F2FP.SATFINITE.E4M3.F32.PACK_AB_MERGE_C R74, R91, R90, RZ ;  /* 0x0000005a5b4a723e */ /* 0x008fe400048070ff */
[----:B------:R-:W-:Y:S02]  /*b640*/  PRMT R72, R72, 0x5410, R71 ;  /* 0x0000541048487816 */ /* 0x000fe40000000047 */
[----:B------:R-:W-:-:S03]  /*b650*/  PRMT R73, R73, 0x5410, R74 ;  /* 0x0000541049497816 */ /* 0x000fc6000000004a */
[----:B------:R-:W-:Y:S08]  /*b660*/  MUFU.EX2 R94, R94 ;  /* 0x0000005e005e7308 */ /* 0x000ff00000000800 */
[----:B------:R-:W3:Y:S01]  /*b670*/  MUFU.EX2 R95, R95 ;  /* 0x0000005f005f7308 */ /* 0x000ee20000000800 */
[----:B--2---:R-:W-:-:S07]  /*b680*/  F2FP.SATFINITE.E4M3.F32.PACK_AB_MERGE_C R74, R99, R98, RZ ;  /* 0x00000062634a723e */ /* 0x004fce00048070ff */
[----:B------:R-:W-:Y:S08]  /*b690*/  MUFU.EX2 R44, R44 ;  /* 0x0000002c002c7308 */ /* 0x000ff00000000800 */
[----:B------:R-:W-:Y:S01]  /*b6a0*/  MUFU.EX2 R45, R45 ;  /* 0x0000002d002d7308 */ /* 0x000fe20000000800 */
[----:B---3--:R-:W-:-:S04]  /*b6b0*/  F2FP.SATFINITE.E4M3.F32.PACK_AB_MERGE_C R71, R95, R94, RZ ;  /* 0x0000005e5f47723e */ /* 0x008fc800048070ff */
[----:B------:R-:W-:Y:S02]  /*b6c0*/  PRMT R74, R74, 0x5410, R71 ;  /* 0x000054104a4a7816 */ /* 0x000fe40000000047 */
[----:B------:R-:W-:Y:S01]  /*b6d0*/  F2FP.SATFINITE.E4M3.F32.PACK_AB_MERGE_C R71, R97, R96, RZ ;  /* 0x000000606147723e */ /* 0x000fe200048070ff */
[----:B------:R-:W-:Y:S03]  /*b6e0*/  MUFU.EX2 R46, R46 ;  /* 0x0000002e002e7308 */ /* 0x000fe60000000800 */
[----:B------:R-:W-:Y:S02]  /*b6f0*/  PRMT R71, R71, 0x5410, R144 ;  /* 0x0000541047477816 */ /* 0x000fe40000000090 */
[----:B------:R-:W-:-:S03]  /*b700*/  F2FP.SATFINITE.E4M3.F32.PACK_AB_MERGE_C R144, R107, R106, RZ ;  /* 0x0000006a6b90723e */ /* 0x000fc600048070ff */
[----:B------:R-:W-:Y:S01]  /*b710*/  MUFU.EX2 R47, R47 ;  /* 0x0000002f002f7308 */ /* 0x000fe20000000800 */
[----:B------:R-:W-:Y:S01]  /*b720*/  PRMT R75, R75, 0x5410, R144 ;  /* 0x000054104b4b7816 */ /* 0x000fe20000000090 */
[----:B------:R-:W-:-:S03]  /*b730*/  FADD2.RM R144, R48.F32x2.HI_LO, 12582912 ;  /* 0x4b4000003090744b */ /* 0x000fc60000204000 */
[----:B------:R2:W-:Y:S01]  /*b740*/  STTM.x8 tmem[UR4], R68 ;  /* 0x00000044000079ed */ /* 0x0005e200081c0004 */
[----:B------:R-:W-:Y:S01]  /*b750*/  FADD2 R146, R144.F32x2.HI_LO, -12582912 ;  /* 0xcb4000009092744b */ /* 0x000fe20000200000 */
[----:B------:R-:W-:Y:S01]  /*b760*/  R2UR UR4, R150 ;  /* 0x00000000960472ca */ /* 0x000fe200000e0000 */
[----:B------:R-:W-:Y:S02]  /*b770*/  MUFU.EX2 R52, R52 ;  /* 0x0000003400347308 */ /* 0x000fe40000000800 */
[----:B------:R-:W-:Y:S02]  /*b780*/  FADD2 R146, R48.F32x2.HI_LO, -R146.F32x2.HI_LO ;  /* 0x800000923092724b */ /* 0x000fe40000000000 */
[----:B------:R-:W-:Y:S02]  /*b790*/  FFMA2 R48, R36.F32x2.HI_LO, R155.F32, R158.F32 ;  /* 0x0000009b24307249 */ /* 0x000fe4000120009e */
[----:B------:R-:W-:Y:S02]  /*b7a0*/  FFMA2 R36, R146.F32x2.HI_LO, R157.F32, 0.22756439447402954102 ;  /* 0x3e6906a492247449 */ /* 0x000fe4000120009d */
[----:B------:R-:W-:Y:S02]  /*b7b0*/  MUFU.EX2 R53, R53 ;  /* 0x0000003500357308 */ /* 0x000fe40000000800 */
[----:B------:R-:W-:-:S04]  /*b7c0*/  FFMA2 R36, R36.F32x2.HI_LO, R146.F32x2.HI_LO, 0.69514614343643188477 ;  /* 0x3f31f51924247449 */ /* 0x000fc80000200092 */
[----:B------:R-:W-:Y:S02]  /*b7d0*/  FFMA2 R36, R36.F32x2.HI_LO, R146.F32x2.HI_LO, 1 ;  /* 0x3f80000024247449 */ /* 0x000fe40000200092 */
[----:B------:R-:W-:Y:S01]  /*b7e0*/  MUFU.EX2 R48, R48 ;  /* 0x0000003000307308 */ /* 0x000fe20000000800 */
[----:B------:R-:W-:Y:S02]  /*b7f0*/  FFMA2 R146, R6.F32x2.HI_LO, R155.F32, R158.F32 ;  /* 0x0000009b06927249 */ /* 0x000fe4000120009e */
[----:B------:R-:W-:Y:S02]  /*b800*/  IMAD R144, R144, 0x800000, R36 ;  /* 0x0080000090907824 */ /* 0x000fe400078e0224 */
[----:B------:R-:W-:-:S03]  /*b810*/  IMAD R145, R145, 0x800000, R37 ;  /* 0x0080000091917824 */ /* 0x000fc600078e0225 */
[----:B------:R-:W3:Y:S08]  /*b820*/  MUFU.EX2 R49, R49 ;  /* 0x0000003100317308 */ /* 0x000ef00000000800 */
[----:B------:R-:W-:Y:S01]  /*b830*/  MUFU.EX2 R54, R54 ;  /* 0x0000003600367308 */ /* 0x000fe20000000800 */
[-CC-:B--2---:R-:W-:Y:S02]  /*b840*/  FFMA2 R70, R50.F32x2.HI_LO, R155.reuse.F32, R158.reuse.F32 ;  /* 0x0000009b32467249 */ /* 0x184fe4000120009e */
[----:B------:R-:W-:-:S02]  /*b850*/  FFMA2 R68, R38.F32x2.HI_LO, R155.F32, R158.F32 ;  /* 0x0000009b26447249 */ /* 0x000fc4000120009e */
[----:B------:R-:W-:Y:S01]  /*b860*/  FFMA2 R50, R40.F32x2.HI_LO, R155.F32, R158.F32 ;  /* 0x0000009b28327249 */ /* 0x000fe2000120009e */
[----:B------:R-:W-:Y:S02]  /*b870*/  FMNMX R70, R70, -127, !PT ;  /* 0xc2fe000046467809 */ /* 0x000fe40007800000 */
[----:B------:R-:W-:Y:S01]  /*b880*/  MUFU.EX2 R55, R55 ;  /* 0x0000003700377308 */ /* 0x000fe20000000800 */
[----:B------:R-:W-:Y:S02]  /*b890*/  FMNMX R71, R71, -127, !PT ;  /* 0xc2fe000047477809 */ /* 0x000fe40007800000 */
[----:B---3--:R-:W-:-:S03]  /*b8a0*/  F2FP.SATFINITE.E4M3.F32.PACK_AB_MERGE_C R36, R49, R48, RZ ;  /* 0x000000303124723e */ /* 0x008fc600048070ff */
[----:B------:R-:W-:Y:S02]  /*b8b0*/  FADD2.RM R38, R70.F32x2.HI_LO, 12582912 ;  /* 0x4b4000004626744b */ /* 0x000fe40000204000 */
[----:B------:R-:W-:Y:S02]  /*b8c0*/  MUFU.EX2 R68, R68 ;  /* 0x0000004400447308 */ /* 0x000fe40000000800 */
[----:B------:R-:W-:-:S04]  /*b8d0*/  FADD2 R40, R38.F32x2.HI_LO, -12582912 ;  /* 0xcb4000002628744b */ /* 0x000fc80000200000 */
[----:B------:R-:W-:Y:S02]  /*b8e0*/  FADD2 R40, R70.F32x2.HI_LO, -R40.F32x2.HI_LO ;  /* 0x800000284628724b */ /* 0x000fe40000000000 */
[----:B------:R-:W-:Y:S01]  /*b8f0*/  FFMA2 R70, R42.F32x2.HI_LO, R155.F32, R158.F32 ;  /* 0x0000009b2a467249 */ /* 0x000fe2000120009e */
[----:B------:R-:W-:Y:S01]  /*b900*/  MUFU.EX2 R69, R69 ;  /* 0x0000004500457308 */ /* 0x000fe20000000800 */
[----:B------:R-:W-:-:S04]  /*b910*/  FFMA2 R42, R40.F32x2.HI_LO, R157.F32, 0.22756439447402954102 ;  /* 0x3e6906a4282a7449 */ /* 0x000fc8000120009d */
[----:B------:R-:W-:-:S03]  /*b920*/  FFMA2 R42, R42.F32x2.HI_LO, R40.F32x2.HI_LO, 0.69514614343643188477 ;  /* 0x3f31f5192a2a7449 */ /* 0x000fc60000200028 */
[----:B------:R-:W-:Y:S01]  /*b930*/  MUFU.EX2 R50, R50 ;  /* 0x0000003200327308 */ /* 0x000fe20000000800 */
[----:B------:R-:W-:Y:S02]  /*b940*/  FFMA2 R40, R42.F32x2.HI_LO, R40.F32x2.HI_LO, 1 ;  /* 0x3f8000002a287449 */ /* 0x000fe40000200028 */
[----:B------:R-:W-:-:S04]  /*b950*/  FADD2.RM R42, R64.F32x2.HI_LO, 12582912 ;  /* 0x4b400000402a744b */ /* 0x000fc80000204000 */
[----:B------:R-:W-:Y:S01]  /*b960*/  FADD2 R72, R42.F32x2.HI_LO, -12582912 ;  /* 0xcb4000002a48744b */ /* 0x000fe20000200000 */
[----:B------:R-:W2:Y:S03]  /*b970*/  MUFU.EX2 R51, R51 ;  /* 0x0000003300337308 */ /* 0x000ea60000000800 */
[----:B------:R-:W-:-:S04]  /*b980*/  FADD2 R72, R64.F32x2.HI_LO, -R72.F32x2.HI_LO ;  /* 0x800000484048724b */ /* 0x000fc80000000000 */
[----:B------:R-:W-:Y:S01]  /*b990*/  FFMA2 R64, R72.F32x2.HI_LO, R157.F32, 0.22756439447402954102 ;  /* 0x3e6906a448407449 */ /* 0x000fe2000120009d */
[----:B------:R-:W-:Y:S03]  /*b9a0*/  MUFU.EX2 R70, R70 ;  /* 0x0000004600467308 */ /* 0x000fe60000000800 */
[----:B------:R-:W-:-:S04]  /*b9b0*/  FFMA2 R64, R64.F32x2.HI_LO, R72.F32x2.HI_LO, 0.69514614343643188477 ;  /* 0x3f31f51940407449 */ /* 0x000fc80000200048 */
[----:B------:R-:W-:Y:S01]  /*b9c0*/  FFMA2 R72, R64.F32x2.HI_LO, R72.F32x2.HI_LO, 1 ;  /* 0x3f80000040487449 */ /* 0x000fe20000200048 */
[----:B------:R-:W3:Y:S01]  /*b9d0*/  MUFU.EX2 R71, R71 ;  /* 0x0000004700477308 */ /* 0x000ee20000000800 */
[-C--:B------:R-:W-:Y:S01]  /*b9e0*/  FFMA2 R64, R66.F32x2.HI_LO, R155.reuse.F32, R158.F32 ;  /* 0x0000009b42407249 */ /* 0x080fe2000120009e */
[----:B--2---:R-:W-:Y:S01]  /*b9f0*/  F2FP.SATFINITE.E4M3.F32.PACK_AB_MERGE_C R37, R51, R50, RZ ;  /* 0x000000323325723e */ /* 0x004fe200048070ff */
[----:B------:R-:W-:Y:S02]  /*ba00*/  IMAD R72, R42, 0x800000, R72 ;  /* 0x008000002a487824 */ /* 0x000fe400078e0248 */
[----:B------:R-:W-:Y:S01]  /*ba10*/  IMAD R73, R43, 0x800000, R73 ;  /* 0x008000002b497824 */ /* 0x000fe200078e0249 */
[----:B------:R-:W-:Y:S01]  /*ba20*/  FMNMX R64, R64, -127, !PT ;  /* 0xc2fe000040407809 */ /* 0x000fe20007800000 */
[----:B------:R-:W-:Y:S01]  /*ba30*/  FFMA2 R42, R62.F32x2.HI_LO, R155.F32, R158.F32 ;  /* 0x0000009b3e2a7249 */ /* 0x000fe2000120009e */
[----:B------:R-:W-:Y:S01]  /*ba40*/  FMNMX R65, R65, -127, !PT ;  /* 0xc2fe000041417809 */ /* 0x000fe20007800000 */
[----:B------:R-:W-:Y:S04]  /*ba50*/  MUFU.EX2 R56, R56 ;  /* 0x0000003800387308 */ /* 0x000fe80000000800 */
        /* <DEDUP_REMOVED lines=8> */
[----:B------:R-:W4:Y:S01]  /*bae0*/  MUFU.EX2 R59, R59 ;  /* 0x0000003b003b7308 */ /* 0x000f220000000800 */
[----:B------:R-:W-:Y:S01]  /*baf0*/  IMAD R64, R38, 0x800000, R40 ;  /* 0x0080000026407824 */ /* 0x000fe200078e0228 */
[----:B---3--:R-:W-:Y:S01]  /*bb00*/  F2FP.SATFINITE.E4M3.F32.PACK_AB_MERGE_C R38, R71, R70, RZ ;  /* 0x000000464726723e */ /* 0x008fe200048070ff */
[----:B------:R-:W-:Y:S01]  /*bb10*/  IMAD R62, R66, 0x800000, R74 ;  /* 0x00800000423e7824 */ /* 0x000fe200078e024a */
[----:B------:R-:W-:Y:S01]  /*bb20*/  F2FP.SATFINITE.E4M3.F32.PACK_AB_MERGE_C R40, R53, R52, RZ ;  /* 0x000000343528723e */ /* 0x000fe200048070ff */
[----:B------:R-:W-:Y:S01]  /*bb30*/  IMAD R63, R67, 0x800000, R75 ;  /* 0x00800000433f7824 */ /* 0x000fe200078e024b */
[----:B------:R-:W-:Y:S01]  /*bb40*/  PRMT R37, R37, 0x5410, R38 ;  /* 0x0000541025257816 */ /* 0x000fe20000000026 */
[----:B------:R-:W-:Y:S01]  /*bb50*/  IMAD R65, R39, 0x800000, R41 ;  /* 0x0080000027417824 */ /* 0x000fe200078e0229 */
[----:B------:R-:W-:Y:S01]  /*bb60*/  MUFU.EX2 R60, R60 ;  /* 0x0000003c003c7308 */ /* 0x000fe20000000800 */
[----:B------:R-:W-:-:S02]  /*bb70*/  F2FP.SATFINITE.E4M3.F32.PACK_AB_MERGE_C R39, R69, R68, RZ ;  /* 0x000000444527723e */ /* 0x000fc400048070ff */
[----:B------:R-:W-:Y:S02]  /*bb80*/  F2FP.SATFINITE.E4M3.F32.PACK_AB_MERGE_C R38, R45, R44, RZ ;  /* 0x0000002c2d26723e */ /* 0x000fe400048070ff */
[----:B------:R-:W-:Y:S02]  /*bb90*/  PRMT R36, R36, 0x5410, R39 ;  /* 0x0000541024247816 */ /* 0x000fe40000000027 */
[----:B------:R-:W-:Y:S01]  /*bba0*/  F2FP.SATFINITE.E4M3.F32.PACK_AB_MERGE_C R39, R47, R46, RZ ;  /* 0x0000002e2f27723e */ /* 0x000fe200048070ff */
[----:B------:R-:W3:Y:S01]  /*bbb0*/  MUFU.EX2 R61, R61 ;  /* 0x0000003d003d7308 */ /* 0x000ee20000000800 */
[----:B--2---:R-:W-:Y:S02]  /*bbc0*/  F2FP.SATFINITE.E4M3.F32.PACK_AB_MERGE_C R41, R57, R56, RZ ;  /* 0x000000383929723e */ /* 0x004fe400048070ff */
[----:B------:R-:W-:Y:S02]  /*bbd0*/  PRMT R38, R38, 0x5410, R39 ;  /* 0x0000541026267816 */ /* 0x000fe40000000027 */
[----:B------:R-:W-:-:S02]  /*bbe0*/  F2FP.SATFINITE.E4M3.F32.PACK_AB_MERGE_C R39, R55, R54, RZ ;  /* 0x000000363727723e */ /* 0x000fc400048070ff */
[----:B------:R-:W-:Y:S01]  /*bbf0*/  F2FP.SATFINITE.E4M3.F32.PACK_AB_MERGE_C R74, R65, R64, RZ ;  /* 0x00000040414a723e */ /* 0x000fe200048070ff */
[----:B------:R4:W-:Y:S01]  /*bc00*/  MUFU.EX2 R66, R42 ;  /* 0x0000002a00427308 */ /* 0x0009e20000000800 */
[----:B------:R-:W-:-:S07]  /*bc10*/  PRMT R40, R40, 0x5410, R39 ;  /* 0x0000541028287816 */ /* 0x000fce0000000027 */
[----:B------:R-:W2:Y:S08]  /*bc20*/  MUFU.EX2 R67, R43 ;  /* 0x0000002b00437308 */ /* 0x000eb00000000800 */
[----:B------:R-:W-:Y:S01]  /*bc30*/  MUFU.EX2 R146, R146 ;  /* 0x0000009200927308 */ /* 0x000fe20000000800 */
[----:B----4-:R-:W-:-:S04]  /*bc40*/  F2FP.SATFINITE.E4M3.F32.PACK_AB_MERGE_C R42, R59, R58, RZ ;  /* 0x0000003a3b2a723e */ /* 0x010fc800048070ff */
[----:B------:R-:W-:Y:S02]  /*bc50*/  PRMT R41, R41, 0x5410, R42 ;  /* 0x0000541029297816 */ /* 0x000fe4000000002a */
[----:B---3--:R-:W-:Y:S01]  /*bc60*/  F2FP.SATFINITE.E4M3.F32.PACK_AB_MERGE_C R42, R61, R60, RZ ;  /* 0x0000003c3d2a723e */ /* 0x008fe200048070ff */
[----:B------:R-:W3:Y:S01]  /*bc70*/  MUFU.EX2 R147, R147 ;  /* 0x0000009300937308 */ /* 0x000ee20000000800 */
[----:B--2---:R-:W-:Y:S02]  /*bc80*/  F2FP.SATFINITE.E4M3.F32.PACK_AB_MERGE_C R39, R67, R66, RZ ;  /* 0x000000424327723e */ /* 0x004fe400048070ff */
[----:B------:R-:W-:Y:S02]  /*bc90*/  F2FP.SATFINITE.E4M3.F32.PACK_AB_MERGE_C R43, R73, R72, RZ ;  /* 0x00000048492b723e */ /* 0x000fe400048070ff */
[----:B------:R-:W-:Y:S02]  /*bca0*/  PRMT R42, R42, 0x5410, R39 ;  /* 0x000054102a2a7816 */ /* 0x000fe40000000027 */
[----:B------:R-:W-:Y:S01]  /*bcb0*/  F2FP.SATFINITE.E4M3.F32.PACK_AB_MERGE_C R39, R145, R144, RZ ;  /* 0x000000909127723e */ /* 0x000fe200048070ff */
[----:B------:R-:W-:Y:S03]  /*bcc0*/  MUFU.EX2 R164, R164 ;  /* 0x000000a400a47308 */ /* 0x000fe60000000800 */
[----:B------:R-:W-:-:S02]  /*bcd0*/  PRMT R39, R39, 0x5410, R74 ;  /* 0x0000541027277816 */ /* 0x000fc4000000004a */
[----:B------:R-:W-:-:S03]  /*bce0*/  F2FP.SATFINITE.E4M3.F32.PACK_AB_MERGE_C R74, R63, R62, RZ ;  /* 0x0000003e3f4a723e */ /* 0x000fc600048070ff */
[----:B------:R-:W-:Y:S01]  /*bcf0*/  MUFU.EX2 R165, R165 ;  /* 0x000000a500a57308 */ /* 0x000fe20000000800 */
[----:B------:R-:W-:Y:S01]  /*bd00*/  PRMT R43, R43, 0x5410, R74 ;  /* 0x000054102b2b7816 */ /* 0x000fe2000000004a */
[----:B------:R-:W-:Y:S01]  /*bd10*/  FFMA2 R74, R4.F32x2.HI_LO, R155.F32, R158.F32 ;  /* 0x0000009b044a7249 */ /* 0x000fe2000120009e */
[----:B---3--:R-:W-:Y:S02]  /*bd20*/  F2FP.SATFINITE.E4M3.F32.PACK_AB_MERGE_C R5, R147, R146, RZ ;  /* 0x000000929305723e */ /* 0x008fe400048070ff */
[----:B------:R2:W-:Y:S01]  /*bd30*/  STTM.x8 tmem[UR4], R36 ;  /* 0x00000024000079ed */ /* 0x0005e200081c0004 */
[----:B------:R-:W-:Y:S01]  /*bd40*/  R2UR UR4, R151 ;  /* 0x00000000970472ca */ /* 0x000fe200000e0000 */
[----:B------:R-:W3:Y:S01]  /*bd50*/  FENCE.VIEW.ASYNC.T ;  /* 0x00000000000073c6 */ /* 0x000ee20000000200 */
[----:B------:R-:W-:Y:S08]  /*bd60*/  MUFU.EX2 R74, R74 ;  /* 0x0000004a004a7308 */ /* 0x000ff00000000800 */
[----:B------:R-:W4:Y:S08]  /*bd70*/  MUFU.EX2 R75, R75 ;  /* 0x0000004b004b7308 */ /* 0x000f300000000800 */
[----:B------:R-:W-:Y:S08]  /*bd80*/  MUFU.EX2 R12, R12 ;  /* 0x0000000c000c7308 */ /* 0x000ff00000000800 */
[----:B------:R-:W5:Y:S01]  /*bd90*/  MUFU.EX2 R13, R13 ;  /* 0x0000000d000d7308 */ /* 0x000f620000000800 */
[----:B----4-:R-:W-:-:S04]  /*bda0*/  F2FP.SATFINITE.E4M3.F32.PACK_AB_MERGE_C R4, R75, R74, RZ ;  /* 0x0000004a4b04723e */ /* 0x010fc800048070ff */
[----:B------:R-:W-:Y:S02]  /*bdb0*/  PRMT R4, R4, 0x5410, R5 ;  /* 0x0000541004047816 */ /* 0x000fe40000000005 */
[----:B------:R-:W-:Y:S01]  /*bdc0*/  F2FP.SATFINITE.E4M3.F32.PACK_AB_MERGE_C R5, R165, R164, RZ ;  /* 0x000000a4a505723e */ /* 0x000fe200048070ff */
[----:B------:R-:W-:Y:S01]  /*bdd0*/  MUFU.EX2 R14, R14 ;  /* 0x0000000e000e7308 */ /* 0x000fe20000000800 */
[----:B--2---:R-:W-:-:S07]  /*bde0*/  IMAD.U32 R39, R134, -0x80000000, RZ ;  /* 0x8000000086277824 */ /* 0x004fce00078e00ff */
[----:B------:R-:W-:Y:S01]  /*bdf0*/  MUFU.EX2 R36, R10 ;  /* 0x0000000a00247308 */ /* 0x000fe20000000800 */
[----:B-----5:R-:W-:-:S07]  /*be00*/  F2FP.SATFINITE.E4M3.F32.PACK_AB_MERGE_C R6, R13, R12, RZ ;  /* 0x0000000c0d06723e */ /* 0x020fce00048070ff */
[----:B------:R-:W2:Y:S08]  /*be10*/  MUFU.EX2 R37, R11 ;  /* 0x0000000b00257308 */ /* 0x000eb00000000800 */
[----:B------:R-:W4:Y:S08]  /*be20*/  MUFU.EX2 R15, R15 ;  /* 0x0000000f000f7308 */ /* 0x000f300000000800 */
[----:B------:R-:W-:Y:S01]  /*be30*/  MUFU.EX2 R16, R16 ;  /* 0x0000001000107308 */ /* 0x000fe20000000800 */
[----:B--2---:R-:W-:-:S04]  /*be40*/  F2FP.SATFINITE.E4M3.F32.PACK_AB_MERGE_C R8, R37, R36, RZ ;  /* 0x000000242508723e */ /* 0x004fc800048070ff */
[----:B------:R-:W-:-:S03]  /*be50*/  PRMT R5, R5, 0x5410, R8 ;  /* 0x0000541005057816 */ /* 0x000fc60000000008 */
[----:B------:R-:W2:Y:S01]  /*be60*/  MUFU.EX2 R17, R17 ;  /* 0x0000001100117308 */ /* 0x000ea20000000800 */
[----:B----4-:R-:W-:-:S04]  /*be70*/  F2FP.SATFINITE.E4M3.F32.PACK_AB_MERGE_C R7, R15, R14, RZ ;  /* 0x0000000e0f07723e */ /* 0x010fc800048070ff */
[----:B------:R-:W-:-:S03]  /*be80*/  PRMT R6, R6, 0x5410, R7 ;  /* 0x0000541006067816 */ /* 0x000fc60000000007 */
[----:B------:R-:W-:Y:S08]  /*be90*/  MUFU.EX2 R18, R18 ;  /* 0x0000001200127308 */ /* 0x000ff00000000800 */
[----:B------:R-:W4:Y:S01]  /*bea0*/  MUFU.EX2 R19, R19 ;  /* 0x0000001300137308 */ /* 0x000f220000000800 */
[----:B--2---:R-:W-:-:S07]  /*beb0*/  F2FP.SATFINITE.E4M3.F32.PACK_AB_MERGE_C R7, R17, R16, RZ ;  /* 0x000000101107723e */ /* 0x004fce00048070ff */
[----:B------:R-:W-:Y:S08]  /*bec0*/  MUFU.EX2 R20, R20 ;  /* 0x0000001400147308 */ /* 0x000ff00000000800 */
        /* <DEDUP_REMOVED lines=21> */
[----:B------:R-:W-:Y:S01]  /*c020*/  MUFU.EX2 R34, R34 ;  /* 0x0000002200227308 */ /* 0x000fe20000000800 */
[----:B----4-:R-:W-:-:S04]  /*c030*/  F2FP.SATFINITE.E4M3.F32.PACK_AB_MERGE_C R11, R31, R30, RZ ;  /* 0x0000001e1f0b723e */ /* 0x010fc800048070ff */
[----:B------:R-:W-:-:S03]  /*c040*/  PRMT R10, R10, 0x5410, R11 ;  /* 0x000054100a0a7816 */ /* 0x000fc6000000000b */
[----:B------:R-:W2:Y:S08]  /*c050*/  MUFU.EX2 R35, R35 ;  /* 0x0000002300237308 */ /* 0x000eb00000000800 */
[----:B------:R-:W4:Y:S01]  /*c060*/  MUFU.EX2 R33, R33 ;  /* 0x0000002100217308 */ /* 0x000f220000000800 */
[----:B--2---:R-:W-:Y:S02]  /*c070*/  F2FP.SATFINITE.E4M3.F32.PACK_AB_MERGE_C R38, R35, R34, RZ ;  /* 0x000000222326723e */ /* 0x004fe400048070ff */
[----:B----4-:R-:W-:-:S04]  /*c080*/  F2FP.SATFINITE.E4M3.F32.PACK_AB_MERGE_C R11, R33, R32, RZ ;  /* 0x00000020210b723e */ /* 0x010fc800048070ff */
[----:B------:R-:W-:Y:S01]  /*c090*/  PRMT R11, R11, 0x5410, R38 ;  /* 0x000054100b0b7816 */ /* 0x000fe20000000026 */
[----:B------:R-:W-:-:S04]  /*c0a0*/  IMAD.MOV.U32 R38, RZ, RZ, 0x1 ;  /* 0x00000001ff267424 */ /* 0x000fc800078e00ff */
[----:B---3--:R1:W-:Y:S01]  /*c0b0*/  SYNCS.ARRIVE.TRANS64.RED.ART0 RZ, [UR10], R38 ;  /* 0x00000026ffff79a7 */ /* 0x0083e2000850040a */
[----:B------:R1:W-:Y:S01]  /*c0c0*/  STTM.x8 tmem[UR4], R4 ;  /* 0x00000004000079ed */ /* 0x0003e200081c0004 */
[----:B------:R-:W2:Y:S02]  /*c0d0*/  FENCE.VIEW.ASYNC.T ;  /* 0x00000000000073c6 */ /* 0x000ea40000000200 */
[----:B--2---:R-:W-:Y:S01]  /*c0e0*/  NOP ;  /* 0x0000000000007918 */ /* 0x004fe20000000000 */
[----:B------:R1:W-:Y:S01]  /*c0f0*/  @P0 SYNCS.ARRIVE.TRANS64.RED.ART0 RZ, [UR9], R38 ;  /* 0x00000026ffff09a7 */ /* 0x0003e20008500409 */
[----:B------:R-:W2:Y:S02]  /*c100*/  SYNCS.PHASECHK.TRANS64.TRYWAIT P0, [UR8+0x258], R39 ;  /* 0x00025827ff0075a7 */ /* 0x000ea40008001108 */
[----:B-12---:R-:W-:Y:S05]  /*c110*/  @!P0 BRA `(.L_x_70) ;  /* 0x0000002c00108947 */ /* 0x006fea0003800000 */
.L_x_140:
[----:B------:R-:W-:Y:S01]  /*c120*/  MOV R161, UR6 ;  /* 0x0000000600a17c02 */ /* 0x000fe20008000f00 */
[----:B------:R-:W-:Y:S01]  /*c130*/  FMUL R160, R160, R133 ;  /* 0x00000085a0a07220 */ /* 0x000fe20000400000 */
[----:B------:R-:W-:Y:S01]  /*c140*/  FADD2 R110, R138.F32x2.HI_LO, R110.F32x2.HI_LO ;  /* 0x0000006e8a6e724b */ /* 0x000fe20000000000 */
[----:B------:R-:W-:Y:S01]  /*c150*/  IADD3 R154, PT, PT, R154, 0x1, RZ ;  /* 0x000000019a9a7810 */ /* 0x000fe20007ffe0ff */
[----:B------:R-:W-:Y:S01]  /*c160*/  FADD2 R112, R140.F32x2.HI_LO, R112.F32x2.HI_LO ;  /* 0x000000708c70724b */ /* 0x000fe20000000000 */
[----:B------:R-:W-:Y:S01]  /*c170*/  LOP3.LUT R132, R132, 0x1, RZ, 0x3c, !PT ;  /* 0x0000000184847812 */ /* 0x000fe200078e3cff */
[----:B------:R-:W-:Y:S01]  /*c180*/  FADD2 R160, R160.F32x2.HI_LO, R136.F32x2.HI_LO ;  /* 0x00000088a0a0724b */ /* 0x000fe20000000000 */
[----:B------:R-:W-:Y:S01]  /*c190*/  ISETP.NE.AND P0, PT, R154, RZ, PT ;  /* 0x000000ff9a00720c */ /* 0x000fe20003f05270 */
        /* <DEDUP_REMOVED lines=65> */
.L_x_68:
[----:B------:R-:W2:Y:S01]  /*c5b0*/  S2R R2, SR_TID.X ;  /* 0x0000000000027919 */ /* 0x000ea20000002100 */
[----:B------:R-:W3:Y:S01]  /*c5c0*/  S2UR UR4, SR_CgaCtaId ;  /* 0x00000000000479c3 */ /* 0x000ee20000008800 */
[----:B------:R-:W-:Y:S02]  /*c5d0*/  UMOV UR5, 0x400 ;  /* 0x0000040000057882 */ /* 0x000fe40000000000 */
[----:B---3--:R-:W-:Y:S01]  /*c5e0*/  ULEA UR4, UR4, UR5, 0x18 ;  /* 0x0000000504047291 */ /* 0x008fe2000f8ec0ff */
[----:B--2---:R-:W-:-:S04]  /*c5f0*/  SHF.L.U32 R2, R2, 0x2, RZ ;  /* 0x0000000202027819 */ /* 0x004fc800000006ff */
[----:B------:R-:W-:-:S05]  /*c600*/  LOP3.LUT R2, R2, 0x1fc, RZ, 0xc0, !PT ;  /* 0x000001fc02027812 */ /* 0x000fca00078ec0ff */
[----:B------:R3:W-:Y:S04]  /*c610*/  STS [R2+UR4+0x29c], R133 ;  /* 0x00029c8502007988 */ /* 0x0007e80008000804 */
[----:B------:R3:W-:Y:S01]  /*c620*/  STS [R2+UR4+0x49c], R163 ;  /* 0x00049ca302007988 */ /* 0x0007e20008000804 */
[----:B------:R3:W-:Y:S06]  /*c630*/  BAR.ARV R3, 0x40 ;  /* 0x000100030000751d */ /* 0x0007ec0000002000 */
.L_x_60:
[----:B---3--:R-:W3:Y:S01]  /*c640*/  S2R R2, SR_CgaCtaId ;  /* 0x0000000000027919 */ /* 0x008ee20000008800 */
[----:B--2-45:R-:W-:Y:S01]  /*c650*/  MOV R3, 0x400 ;  /* 0x0000040000037802 */ /* 0x034fe20000000f00 */
[----:B------:R-:W-:-:S03]  /*c660*/  IMAD.U32 R134, R134, -0x80000000, RZ ;  /* 0x8000000086867824 */ /* 0x000fc600078e00ff */
[----:B---3--:R-:W-:-:S04]  /*c670*/  LEA R3, R2, R3, 0x18 ;  /* 0x0000000302037211 */ /* 0x008fc800078ec0ff */
[----:B------:R-:W2:Y:S02]  /*c680*/  SYNCS.PHASECHK.TRANS64.TRYWAIT P0, [R3+URZ+0x258], R134 ;  /* 0x00025886030075a7 */ /* 0x000ea400080011ff */
[----:B--2---:R-:W-:Y:S05]  /*c690*/  @!P0 BRA `(.L_x_72) ;  /* 0x0000002400cc8947 */ /* 0x004fea0003800000 */
.L_x_142:
[----:B------:R-:W-:Y:S06]  /*c6a0*/  BAR.ARV 0x2, 0x120 ;  /* 0x0084800000007b1d */ /* 0x000fec0000002000 */
[----:B------:R-:W-:Y:S05]  /*c6b0*/  BRA `(.L_x_73) ;  /* 0x0000000000347947 */ /* 0x000fea0003800000 */
.L_x_58:
[----:B------:R-:W-:Y:S05]  /*c6c0*/  @P0 BRA `(.L_x_74) ;  /* 0x00000000002c0947 */ /* 0x000fea0003800000 */
[----:B------:R-:W1:Y:S01]  /*c6d0*/  S2UR UR5, SR_CgaCtaId ;  /* 0x00000000000579c3 */ /* 0x000e620000008800 */
[----:B------:R-:W-:Y:S01]  /*c6e0*/  UMOV UR6, 0x400 ;  /* 0x0000040000067882 */ /* 0x000fe20000000000 */
[----:B------:R-:W-:Y:S01]  /*c6f0*/  UMOV UR4, 0x20 ;  /* 0x0000002000047882 */ /* 0x000fe20000000000 */
[----:B------:R-:W-:Y:S01]  /*c700*/  ELECT P0, URZ, PT ;  /* 0x0000000000ff782f */ /* 0x000fe20003800000 */
[----:B---3-5:R-:W-:-:S04]  /*c710*/  UIADD3 UR8, UPT, UPT, -UR4, 0x100000, URZ ;  /* 0x0010000004087890 */ /* 0x028fc8000fffe1ff */
[----:B------:R-:W-:Y:S02]  /*c720*/  USHF.L.U32 UR9, UR8, 0xb, URZ ;  /* 0x0000000b08097899 */ /* 0x000fe400080006ff */
[----:B------:R-:W-:Y:S02]  /*c730*/  USHF.L.U32 UR8, UR8, 0x1, URZ ;  /* 0x0000000108087899 */ /* 0x000fe400080006ff */
[----:B-1----:R-:W-:Y:S01]  /*c740*/  ULEA UR5, UR5, UR6, 0x18 ;  /* 0x0000000605057291 */ /* 0x002fe2000f8ec0ff */
[----:B------:R-:W1:Y:S11]  /*c750*/  FENCE.VIEW.ASYNC.S ;  /* 0x00000000000073c6 */ /* 0x000e760000000000 */
[----:B-1----:R1:W3:Y:S01]  /*c760*/  SYNCS.EXCH.64 URZ, [UR5+0x290], UR8 ;  /* 0x0002900805ff75b2 */ /* 0x0022e20008000100 */
[----:B------:R-:W-:Y:S01]  /*c770*/  NOP ;  /* 0x0000000000007918 */ /* 0x000fe20000000000 */
.L_x_74:
[----:B------:R-:W-:Y:S01]  /*c780*/  NOP ;  /* 0x0000000000007918 */ /* 0x000fe20000000000 */
.L_x_73:
[C---:B------:R-:W-:Y:S02]  /*c790*/  ISETP.NE.AND P0, PT, R0.reuse, 0xc, PT ;  /* 0x0000000c0000780c */ /* 0x040fe40003f05270 */
[----:B------:R-:W-:-:S04]  /*c7a0*/  LOP3.LUT R2, R0, 0xfffffffc, RZ, 0xc0, !PT ;  /* 0xfffffffc00027812 */ /* 0x000fc800078ec0ff */
[----:B------:R-:W-:-:S07]  /*c7b0*/  ISETP.NE.AND P1, PT, R2, 0x8, PT ;  /* 0x000000080200780c */ /* 0x000fce0003f25270 */
[----:B------:R-:W-:Y:S06]  /*c7c0*/  @P0 BRA `(.L_x_75) ;  /* 0x00000000002c0947 */ /* 0x000fec0003800000 */
[----:B-1----:R-:W1:Y:S01]  /*c7d0*/  S2UR UR5, SR_CgaCtaId ;  /* 0x00000000000579c3 */ /* 0x002e620000008800 */
        /* <DEDUP_REMOVED lines=10> */
.L_x_75:
[----:B------:R-:W-:Y:S01]  /*c880*/  NOP ;  /* 0x0000000000007918 */ /* 0x000fe20000000000 */
[----:B------:R-:W-:Y:S05]  /*c890*/  @P1 BRA `(.L_x_76) ;  /* 0x0000001400d81947 */ /* 0x000fea0003800000 */
[----:B------:R-:W-:-:S08]  /*c8a0*/  NOP ;  /* 0x0000000000007918 */ /* 0x000fd00000000000 */
[----:B------:R-:W1:-:S00]  /*c8b0*/  USETMAXREG.DEALLOC.CTAPOOL 0x50 ;  /* 0x00000050000079c8 */ /* 0x000e4000080e0500 */
[----:B------:R-:W2:Y:S01]  /*c8c0*/  S2UR UR6, SR_CTAID.X ;  /* 0x00000000000679c3 */ /* 0x000ea20000002500 */
[----:B------:R-:W2:Y:S02]  /*c8d0*/  LDCU UR4, c[0x0][0x640] ;  /* 0x0000c800ff0477ac */ /* 0x000ea40008000800 */
[----:B-12345:R-:W1:Y:S01]  /*c8e0*/  S2R R3, SR_TID.X ;  /* 0x0000000000037919 */ /* 0x03ee620000002100 */
[----:B------:R-:W-:Y:S02]  /*c8f0*/  IMAD.MOV.U32 R2, RZ, RZ, 0x1 ;  /* 0x00000001ff027424 */ /* 0x000fe400078e00ff */
[----:B------:R-:W-:Y:S01]  /*c900*/  HFMA2 R6, -RZ, RZ, 0, 5.9604644775390625e-08 ;  /* 0x00000001ff067431 */ /* 0x000fe200000001ff */
[----:B------:R-:W2:Y:S01]  /*c910*/  LDCU UR8, c[0x0][0x654] ;  /* 0x0000ca80ff0877ac */ /* 0x000ea20008000800 */
[----:B------:R-:W3:Y:S01]  /*c920*/  S2UR UR11, SR_CgaCtaId ;  /* 0x00000000000b79c3 */ /* 0x000ee20000008800 */
[----:B------:R-:W4:Y:S01]  /*c930*/  LDCU UR10, c[0x0][0x63c] ;  /* 0x0000c780ff0a77ac */ /* 0x000f220008000800 */
[----:B------:R-:W-:-:S07]  /*c940*/  UIMAD.WIDE.U32 UR4, UR6, UR4, URZ ;  /* 0x00000004060472a5 */ /* 0x000fce000f8e00ff */
[----:B------:R-:W-:Y:S02]  /*c950*/  UMOV UR9, UR5 ;  /* 0x0000000500097c82 */ /* 0x000fe40008000000 */
[----:B------:R-:W-:Y:S01]  /*c960*/  UIADD3 UR4, UPT, UPT, -UR9, UR6, URZ ;  /* 0x0000000609047290 */ /* 0x000fe2000fffe1ff */
[C---:B-1----:R-:W-:Y:S01]  /*c970*/  IMAD.SHL.U32 R4, R3.reuse, 0x20, RZ ;  /* 0x0000002003047824 */ /* 0x042fe200078e00ff */
[----:B------:R-:W-:Y:S02]  /*c980*/  LOP3.LUT R48, R3, 0x7f, RZ, 0xc0, !PT ;  /* 0x0000007f03307812 */ /* 0x000fe400078ec0ff */
[----:B------:R-:W-:Y:S02]  /*c990*/  USHF.R.U32.HI UR4, URZ, UR23, UR4 ;  /* 0x00000017ff047299 */ /* 0x000fe40008011604 */
[----:B------:R-:W-:Y:S02]  /*c9a0*/  LOP3.LUT R4, R4, 0x3e0, RZ, 0xc0, !PT ;  /* 0x000003e004047812 */ /* 0x000fe400078ec0ff */
[----:B------:R-:W-:Y:S01]  /*c9b0*/  UIADD3 UR9, UPT, UPT, UR9, UR4, URZ ;  /* 0x0000000409097290 */ /* 0x000fe2000fffe0ff */
[----:B------:R-:W-:-:S03]  /*c9c0*/  SHF.R.U32.HI R37, RZ, 0x5, R48 ;  /* 0x00000005ff257819 */ /* 0x000fc60000011630 */
[----:B------:R-:W-:Y:S02]  /*c9d0*/  USHF.R.U32.HI UR22, URZ, UR22, UR9 ;  /* 0x00000016ff167299 */ /* 0x000fe40008011609 */
[----:B------:R-:W-:Y:S01]  /*c9e0*/  IMAD R5, R37, 0x400, R4 ;  /* 0x0000040025057824 */ /* 0x000fe200078e0204 */
[----:B------:R-:W1:Y:S01]  /*c9f0*/  LDCU.64 UR4, c[0x0][0x630] ;  /* 0x0000c600ff0477ac */ /* 0x000e620008000a00 */
[----:B--2---:R-:W-:Y:S02]  /*ca00*/  UISETP.GE.AND UP0, UPT, UR22, UR8, UPT ;  /* 0x000000081600728c */ /* 0x004fe4000bf06270 */
[----:B------:R-:W-:Y:S02]  /*ca10*/  UIADD3 UR8, UPT, UPT, -UR22, URZ, URZ ;  /* 0x000000ff16087290 */ /* 0x000fe4000fffe1ff */
[----:B------:R-:W-:Y:S02]  /*ca20*/  USEL UR14, UR31, UR14, !UP0 ;  /* 0x0000000e1f0e7287 */ /* 0x000fe4000c000000 */
[----:B----4-:R-:W-:-:S02]  /*ca30*/  UIMAD UR10, UR8, UR10, UR6 ;  /* 0x0000000a080a72a4 */ /* 0x010fc4000f8e0206 */
[----:B------:R-:W-:-:S03]  /*ca40*/  USEL UR15, UR30, UR15, !UP0 ;  /* 0x0000000f1e0f7287 */ /* 0x000fc6000c000000 */
[----:B-1----:R-:W1:Y:S01]  /*ca50*/  @UP0 LDCU UR5, c[0x0][0x64c] ;  /* 0x0000c980ff0507ac */ /* 0x002e620008000800 */
[----:B------:R-:W2:Y:S01]  /*ca60*/  @UP0 LDCU UR4, c[0x0][0x648] ;  /* 0x0000c900ff0407ac */ /* 0x000ea20008000800 */
[----:B------:R-:W-:Y:S02]  /*ca70*/  ULOP3.LUT UR15, UR15, 0xff, URZ, 0xc0, !UPT ;  /* 0x000000ff0f0f7892 */ /* 0x000fe4000f8ec0ff */
[----:B-1----:R-:W-:Y:S02]  /*ca80*/  UIMAD.WIDE.U32 UR8, UR10, UR5, URZ ;  /* 0x000000050a0872a5 */ /* 0x002fe4000f8e00ff */
[----:B------:R-:W-:-:S05]  /*ca90*/  ULOP3.LUT UR5, UR14, 0xff, URZ, 0xc0, !UPT ;  /* 0x000000ff0e057892 */ /* 0x000fca000f8ec0ff */
[----:B------:R-:W-:Y:S02]  /*caa0*/  UMOV UR12, UR9 ;  /* 0x00000009000c7c82 */ /* 0x000fe40008000000 */
[----:B------:R-:W-:-:S04]  /*cab0*/  UIADD3 UR8, UPT, UPT, UR10, -UR12, URZ ;  /* 0x8000000c0a087290 */ /* 0x000fc8000fffe0ff */
[----:B------:R-:W-:-:S04]  /*cac0*/  USHF.R.U32.HI UR5, URZ, UR5, UR8 ;  /* 0x00000005ff057299 */ /* 0x000fc80008011608 */
[----:B------:R-:W-:Y:S01]  /*cad0*/  UIADD3 UR5, UPT, UPT, UR12, UR5, URZ ;  /* 0x000000050c057290 */ /* 0x000fe2000fffe0ff */
[----:B------:R-:W1:Y:S02]  /*cae0*/  LDCU UR12, c[0x0][0x628] ;  /* 0x0000c500ff0c77ac */ /* 0x000e640008000800 */
[----:B------:R-:W4:Y:S01]  /*caf0*/  LDCU.64 UR8, c[0x0][0x620] ;  /* 0x0000c400ff0877ac */ /* 0x000f220008000a00 */
[----:B------:R-:W-:-:S04]  /*cb00*/  USHF.R.U32.HI UR5, URZ, UR15, UR5 ;  /* 0x0000000fff057299 */ /* 0x000fc80008011605 */
[----:B------:R-:W-:-:S04]  /*cb10*/  UIADD3 UR13, UPT, UPT, -UR5, URZ, URZ ;  /* 0x000000ff050d7290 */ /* 0x000fc8000fffe1ff */
[----:B--2---:R-:W-:-:S04]  /*cb20*/  UIMAD UR4, UR4, UR13, UR10 ;  /* 0x0000000d040472a4 */ /* 0x004fc8000f8e020a */
[----:B----4-:R-:W-:-:S03]  /*cb30*/  UIMAD UR8, UR22, UR8, UR4 ;  /* 0x00000008160872a4 */ /* 0x010fc6000f8e0204 */
[----:B------:R-:W-:Y:S01]  /*cb40*/  UMOV UR4, 0x400 ;  /* 0x0000040000047882 */ /* 0x000fe20000000000 */
[----:B-1----:R-:W-:Y:S02]  /*cb50*/  UIMAD.WIDE.U32 UR14, UR8, UR12, URZ ;  /* 0x0000000c080e72a5 */ /* 0x002fe4000f8e00ff */
[----:B---3--:R-:W-:-:S04]  /*cb60*/  ULEA UR4, UR11, UR4, 0x18 ;  /* 0x000000040b047291 */ /* 0x008fc8000f8ec0ff */
[----:B------:R-:W-:Y:S01]  /*cb70*/  UIADD3 UR12, UPT, UPT, UR4, 0x228, URZ ;  /* 0x00000228040c7890 */ /* 0x000fe2000fffe0ff */
[----:B------:R-:W-:Y:S02]  /*cb80*/  UMOV UR11, UR15 ;  /* 0x0000000f000b7c82 */ /* 0x000fe40008000000 */
[----:B------:R-:W-:Y:S02]  /*cb90*/  UIADD3 UR10, UPT, UPT, UR8, -UR11, URZ ;  /* 0x8000000b080a7290 */ /* 0x000fe4000fffe0ff */
[----:B------:R-:W-:Y:S01]  /*cba0*/  UPRMT UR7, UR7, 0x654, UR12 ;  /* 0x0000065407077896 */ /* 0x000fe2000800000c */
[----:B------:R-:W-:Y:S01]  /*cbb0*/  BAR.SYNC.DEFER_BLOCKING 0x2, 0x120 ;  /* 0x0084800000007b1d */ /* 0x000fe20000010000 */
[----:B------:R-:W-:-:S04]  /*cbc0*/  USHF.R.U32.HI UR39, URZ, UR39, UR10 ;  /* 0x00000027ff277299 */ /* 0x000fc8000801160a */
[----:B------:R-:W-:-:S03]  /*cbd0*/  UIADD3 UR39, UPT, UPT, UR11, UR39, URZ ;  /* 0x000000270b277290 */ /* 0x000fc6000fffe0ff */
[----:B------:R-:W1:Y:S01]  /*cbe0*/  LDCU UR10, c[0x0][0x60c] ;  /* 0x0000c180ff0a77ac */ /* 0x000e620008000800 */
[----:B------:R-:W-:-:S04]  /*cbf0*/  USHF.R.U32.HI UR38, URZ, UR38, UR39 ;  /* 0x00000026ff267299 */ /* 0x000fc80008011627 */
[----:B------:R-:W-:-:S04]  /*cc00*/  UIADD3 UR15, UPT, UPT, -UR38, URZ, URZ ;  /* 0x000000ff260f7290 */ /* 0x000fc8000fffe1ff */
[----:B------:R-:W-:Y:S01]  /*cc10*/  UIMAD UR15, UR15, UR9, UR8 ;  /* 0x000000090f0f72a4 */ /* 0x000fe2000f8e0208 */
[----:B------:R2:W-:Y:S01]  /*cc20*/  SYNCS.ARRIVE.TRANS64.RED.ART0 RZ, [UR7], R2 ;  /* 0x00000002ffff79a7 */ /* 0x0005e20008500407 */
[----:B-1----:R-:W-:-:S09]  /*cc30*/  UISETP.GE.AND UP0, UPT, UR6, UR10, UPT ;  /* 0x0000000a0600728c */ /* 0x002fd2000bf06270 */
[----:B------:R-:W-:Y:S05]  /*cc40*/  BRA.U UP0, `(.L_x_77) ;  /* 0x0000001100d87547 */ /* 0x000fea000b800000 */
[----:B------:R-:W1:Y:S01]  /*cc50*/  LDCU UR8, c[0x0][0x614] ;  /* 0x0000c280ff0877ac */ /* 0x000e620008000800 */
[----:B------:R-:W-:Y:S01]  /*cc60*/  LOP3.LUT R40, R0, 0x3, RZ, 0xc0, !PT ;  /* 0x0000000300287812 */ /* 0x000fe200078ec0ff */
[----:B------:R-:W-:Y:S01]  /*cc70*/  IMAD.SHL.U32 R37, R37, 0x200000, RZ ;  /* 0x0020000025257824 */ /* 0x000fe200078e00ff */
[----:B------:R-:W-:Y:S01]  /*cc80*/  MOV R38, UR4 ;  /* 0x0000000400267c02 */ /* 0x000fe20008000f00 */
[----:B------:R-:W3:Y:S02]  /*cc90*/  LDCU UR14, c[0x0][0x38c] ;  /* 0x00007180ff0e77ac */ /* 0x000ee40008000800 */
[----:B------:R-:W-:Y:S01]  /*cca0*/  VIADD R40, R40, 0x3 ;  /* 0x0000000328287836 */ /* 0x000fe20000000000 */
[----:B------:R-:W-:Y:S01]  /*ccb0*/  IADD3 R36, PT, PT, R38, 0x800, R5 ;  /* 0x0000080026247810 */ /* 0x000fe20007ffe005 */
[----:B------:R-:W4:Y:S03]  /*ccc0*/  LDCU UR13, c[0x0][0x380] ;  /* 0x00007000ff0d77ac */ /* 0x000f260008000800 */
[----:B------:R5:W-:Y:S06]  /*ccd0*/  BAR.SYNC.DEFER_BLOCKING R40, 0x40 ;  /* 0x000100280000751d */ /* 0x000bec0000010000 */
[----:B------:R-:W-:Y:S01]  /*cce0*/  UMOV UR16, 0x0 ;  /* 0x0000000000107882 */ /* 0x000fe20000000000 */
[----:B-1----:R-:W-:Y:S01]  /*ccf0*/  UIADD3 UR8, UPT, UPT, -UR5, UR8, URZ ;  /* 0x0000000805087290 */ /* 0x002fe2000fffe1ff */
[----:B------:R-:W-:Y:S01]  /*cd00*/  UMOV UR17, 0x1 ;  /* 0x0000000100117882 */ /* 0x000fe20000000000 */
[----:B---3--:R-:W-:-:S02]  /*cd10*/  UIADD3 UR9, UPT, UPT, UR14, -0x1, URZ ;  /* 0xffffffff0e097890 */ /* 0x008fc4000fffe0ff */
[----:B------:R-:W-:Y:S02]  /*cd20*/  UIADD3 UR10, UPT, UPT, -UR14, URZ, URZ ;  /* 0x000000ff0e0a7290 */ /* 0x000fe4000fffe1ff */
[----:B----4-:R-:W-:Y:S02]  /*cd30*/  UIADD3 UR13, UPT, UPT, UR14, -UR13, URZ ;  /* 0x8000000d0e0d7290 */ /* 0x010fe4000fffe0ff */
[----:B------:R-:W-:Y:S02]  /*cd40*/  USHF.R.S32.HI UR10, URZ, 0x1f, UR10 ;  /* 0x0000001fff0a7899 */ /* 0x000fe4000801140a */
[----:B------:R-:W-:Y:S02]  /*cd50*/  ULEA UR13, UR8, UR13, 0x7 ;  /* 0x0000000d080d7291 */ /* 0x000fe4000f8e38ff */
[----:B------:R-:W-:Y:S02]  /*cd60*/  USHF.R.S32.HI UR8, URZ, 0x1f, UR9 ;  /* 0x0000001fff087899 */ /* 0x000fe40008011409 */
[----:B------:R-:W-:Y:S01]  /*cd70*/  UIADD3 UR11, UPT, UPT, -UR13, URZ, URZ ;  /* 0x000000ff0d0b7290 */ /* 0x000fe2000fffe1ff */
[----:B------:R5:W-:Y:S01]  /*cd80*/  SYNCS.ARRIVE.TRANS64.ART0 RZ, [UR4+0x258], R2 ;  /* 0x00025802ffff79a7 */ /* 0x000be20008500004 */
[----:B------:R-:W-:-:S02]  /*cd90*/  UIADD3 UR12, UPT, UPT, UR13, -0x1, URZ ;  /* 0xffffffff0d0c7890 */ /* 0x000fc4000fffe0ff */
[----:B------:R-:W-:Y:S02]  /*cda0*/  USHF.R.S32.HI UR11, URZ, 0x1f, UR11 ;  /* 0x0000001fff0b7899 */ /* 0x000fe4000801140b */
[----:B------:R-:W-:Y:S02]  /*cdb0*/  UISETP.GT.AND UP0, UPT, UR14, URZ, UPT ;  /* 0x000000ff0e00728c */ /* 0x000fe4000bf04270 */
[----:B------:R-:W-:Y:S02]  /*cdc0*/  ULEA.HI UR8, UR8, UR9, URZ, 0x7 ;  /* 0x0000000908087291 */ /* 0x000fe4000f8f38ff */
[----:B------:R-:W-:Y:S02]  /*cdd0*/  ULEA.HI UR10, UR10, -UR14, URZ, 0x7 ;  /* 0x8000000e0a0a7291 */ /* 0x000fe4000f8f38ff */
[----:B------:R-:W-:Y:S02]  /*cde0*/  USHF.R.S32.HI UR9, URZ, 0x1f, UR12 ;  /* 0x0000001fff097899 */ /* 0x000fe4000801140c */
[----:B------:R-:W-:-:S02]  /*cdf0*/  ULEA.HI UR11, UR11, -UR13, URZ, 0x7 ;  /* 0x8000000d0b0b7291 */ /* 0x000fc4000f8f38ff */
[----:B------:R-:W-:Y:S02]  /*ce00*/  UISETP.GT.AND UP1, UPT, UR13, URZ, UPT ;  /* 0x000000ff0d00728c */ /* 0x000fe4000bf24270 */
[----:B------:R-:W-:Y:S02]  /*ce10*/  USHF.R.S32.HI UR10, URZ, 0x7, UR10 ;  /* 0x00000007ff0a7899 */ /* 0x000fe4000801140a */
[----:B------:R-:W-:Y:S02]  /*ce20*/  ULEA.HI UR9, UR9, UR12, URZ, 0x7 ;  /* 0x0000000c09097291 */ /* 0x000fe4000f8f38ff */
[----:B------:R-:W-:Y:S02]  /*ce30*/  USHF.R.S32.HI UR11, URZ, 0x7, UR11 ;  /* 0x00000007ff0b7899 */ /* 0x000fe4000801140b */
[----:B------:R-:W-:Y:S02]  /*ce40*/  @UP0 UIMAD.WIDE UR18, UR8, 0x2000000, UR16 ;  /* 0x02000000081208a5 */ /* 0x000fe4000f8e0210 */
[----:B------:R-:W-:-:S02]  /*ce50*/  ULEA.HI.SX32 UR9, UR9, 0x1, 0x19 ;  /* 0x0000000109097891 */ /* 0x000fc4000f8fcaff */
[----:B------:R-:W-:Y:S02]  /*ce60*/  UIADD3 UR11, UPT, UPT, -UR11, URZ, URZ ;  /* 0x000000ff0b0b7290 */ /* 0x000fe4000fffe1ff */
[----:B------:R-:W-:-:S05]  /*ce70*/  UIADD3 UR10, UPT, UPT, -UR10, URZ, URZ ;  /* 0x000000ff0a0a7290 */ /* 0x000fca000fffe1ff */
[----:B------:R-:W-:Y:S02]  /*ce80*/  @!UP1 UMOV UR9, UR11 ;  /* 0x0000000b00099c82 */ /* 0x000fe40008000000 */
[----:B------:R-:W-:Y:S02]  /*ce90*/  @UP0 UMOV UR10, UR19 ;  /* 0x00000013000a0c82 */ /* 0x000fe40008000000 */
[----:B------:R-:W-:-:S04]  /*cea0*/  UISETP.LT.AND UP0, UPT, UR9, UR10, UPT ;  /* 0x0000000a0900728c */ /* 0x000fc8000bf01270 */
[----:B------:R-:W-:-:S04]  /*ceb0*/  USEL UR10, UR9, UR10, UP0 ;  /* 0x0000000a090a7287 */ /* 0x000fc80008000000 */
[----:B------:R-:W-:-:S09]  /*cec0*/  UISETP.GE.AND UP0, UPT, UR10, 0x2, UPT ;  /* 0x000000020a00788c */ /* 0x000fd2000bf06270 */
[----:B-----5:R-:W-:Y:S05]  /*ced0*/  BRA.U !UP0, `(.L_x_78) ;  /* 0x0000000508307547 */ /* 0x020fea000b800000 */
[----:B------:R-:W-:Y:S01]  /*cee0*/  LEA R39, R48, UR4, 0x2 ;  /* 0x0000000430277c11 */ /* 0x000fe2000f8e10ff */
[----:B------:R-:W-:-:S12]  /*cef0*/  UIADD3 UR10, UPT, UPT, -UR10, URZ, URZ ;  /* 0x000000ff0a0a7290 */ /* 0x000fd8000fffe1ff */
.L_x_80:
[----:B-1----:R1:W-:Y:S06]  /*cf00*/  BAR.SYNC.DEFER_BLOCKING R40, 0x40 ;  /* 0x000100280000751d */ /* 0x0023ec0000010000 */
[----:B---3--:R-:W3:Y:S02]  /*cf10*/  LDS R41, [R39+0x29c] ;  /* 0x00029c0027297984 */ /* 0x008ee40000000800 */
[----:B---3--:R-:W-:-:S13]  /*cf20*/  FSETP.GEU.AND P0, PT, R41, 1, PT ;  /* 0x3f8000002900780b */ /* 0x008fda0003f0e000 */
[----:B------:R-:W-:-:S04]  /*cf30*/  VOTE.ANY R4, PT, !P0 ;  /* 0x0000000000047806 */ /* 0x000fc800040e0100 */
[----:B------:R-:W-:-:S13]  /*cf40*/  ISETP.NE.AND P0, PT, R4, RZ, PT ;  /* 0x000000ff0400720c */ /* 0x000fda0003f05270 */
[----:B-1----:R-:W-:Y:S05]  /*cf50*/  @!P0 BRA `(.L_x_79) ;  /* 0x0000000000fc8947 */ /* 0x002fea0003800000 */
[C---:B------:R-:W-:Y:S02]  /*cf60*/  R2UR UR8, R37.reuse ;  /* 0x00000000250872ca */ /* 0x040fe400000e0000 */
[----:B------:R-:W-:-:S11]  /*cf70*/  R2UR UR9, R37 ;  /* 0x00000000250972ca */ /* 0x000fd600000e0000 */
[----:B------:R-:W1:Y:S02]  /*cf80*/  LDTM.x16 R20, tmem[UR8+0x100] ;  /* 0x00010008001479ee */ /* 0x000e640008240000 */
[-C--:B-1----:R-:W-:Y:S02]  /*cf90*/  FMUL2 R20, R20.F32x2.HI_LO, R41.reuse.F32 ;  /* 0x000000291414724a */ /* 0x082fe40001000000 */
[-C--:B------:R-:W-:Y:S02]  /*cfa0*/  FMUL2 R22, R22.F32x2.HI_LO, R41.reuse.F32 ;  /* 0x000000291616724a */ /* 0x080fe40001000000 */
[-C--:B------:R-:W-:Y:S02]  /*cfb0*/  FMUL2 R24, R24.F32x2.HI_LO, R41.reuse.F32 ;  /* 0x000000291818724a */ /* 0x080fe40001000000 */
[-C--:B------:R-:W-:Y:S02]  /*cfc0*/  FMUL2 R26, R26.F32x2.HI_LO, R41.reuse.F32 ;  /* 0x000000291a1a724a */ /* 0x080fe40001000000 */
[----:B------:R-:W-:-:S02]  /*cfd0*/  FMUL2 R28, R28.F32x2.HI_LO, R41.F32 ;  /* 0x000000291c1c724a */ /* 0x000fc40001000000 */
[-C--:B------:R-:W-:Y:S02]  /*cfe0*/  FMUL2 R30, R30.F32x2.HI_LO, R41.reuse.F32 ;  /* 0x000000291e1e724a */ /* 0x080fe40001000000 */
[-C--:B------:R-:W-:Y:S02]  /*cff0*/  FMUL2 R32, R32.F32x2.HI_LO, R41.reuse.F32 ;  /* 0x000000292020724a */ /* 0x080fe40001000000 */
[----:B------:R-:W-:-:S04]  /*d000*/  FMUL2 R34, R34.F32x2.HI_LO, R41.F32 ;  /* 0x000000292222724a */ /* 0x000fc80001000000 */
[----:B------:R-:W-:Y:S01]  /*d010*/  STTM.x16 tmem[UR9+0x100], R20 ;  /* 0x00010014000079ed */ /* 0x000fe20008240009 */
        /* <DEDUP_REMOVED lines=49> */
[----:B------:R1:W-:Y:S01]  /*d330*/  STTM.x16 tmem[UR8+0x150], R4 ;  /* 0x00015004000079ed */ /* 0x0003e20008240008 */
[----:B------:R-:W3:Y:S02]  /*d340*/  FENCE.VIEW.ASYNC.T ;  /* 0x00000000000073c6 */ /* 0x000ee40000000200 */
.L_x_79:
[----:B---3--:R3:W-:Y:S01]  /*d350*/  SYNCS.ARRIVE.TRANS64.RED.ART0 RZ, [UR7], R2 ;  /* 0x00000002ffff79a7 */ /* 0x0087e20008500407 */
[----:B------:R-:W-:-:S04]  /*d360*/  UIADD3 UR10, UPT, UPT, UR10, 0x1, URZ ;  /* 0x000000010a0a7890 */ /* 0x000fc8000fffe0ff */
[----:B------:R-:W-:Y:S01]  /*d370*/  UISETP.NE.AND UP0, UPT, UR10, -0x1, UPT ;  /* 0xffffffff0a00788c */ /* 0x000fe2000bf05270 */
[----:B------:R3:W-:Y:S08]  /*d380*/  SYNCS.ARRIVE.TRANS64.ART0 RZ, [UR4+0x258], R2 ;  /* 0x00025802ffff79a7 */ /* 0x0007f00008500004 */
[----:B------:R-:W-:Y:S05]  /*d390*/  BRA.U UP0, `(.L_x_80) ;  /* 0xfffffff900d87547 */ /* 0x000fea000b83ffff */
.L_x_78:
[----:B------:R4:W-:Y:S01]  /*d3a0*/  BAR.SYNC.DEFER_BLOCKING R40, 0x40 ;  /* 0x000100280000751d */ /* 0x0009e20000010000 */
[----:B-1----:R-:W-:Y:S02]  /*d3b0*/  LEA R5, R48, UR4, 0x2 ;  /* 0x0000000430057c11 */ /* 0x002fe4000f8e10ff */
[----:B------:R-:W-:-:S03]  /*d3c0*/  MOV R4, 0x80000000 ;  /* 0x8000000000047802 */ /* 0x000fc60000000f00 */
[----:B------:R4:W1:Y:S04]  /*d3d0*/  LDS R51, [R5+0x29c] ;  /* 0x00029c0005337984 */ /* 0x0008680000000800 */
[----:B------:R4:W5:Y:S01]  /*d3e0*/  LDS R50, [R5+0x49c] ;  /* 0x00049c0005327984 */ /* 0x0009620000000800 */
[----:B------:R4:W-:Y:S01]  /*d3f0*/  SYNCS.ARRIVE.TRANS64.ART0 RZ, [UR4+0x258], R2 ;  /* 0x00025802ffff79a7 */ /* 0x0009e20008500004 */
[----:B------:R-:W2:Y:S02]  /*d400*/  SYNCS.PHASECHK.TRANS64.TRYWAIT P0, [UR4+0x240], RZ ;  /* 0x000240ffff0075a7 */ /* 0x000ea40008001104 */
[----:B-12-45:R-:W-:Y:S05]  /*d410*/  @!P0 BRA `(.L_x_81) ;  /* 0x0000001800848947 */ /* 0x036fea0003800000 */
.L_x_143:
[----:B------:R-:W2:Y:S01]  /*d420*/  SYNCS.PHASECHK.TRANS64.TRYWAIT P0, [UR4+0x268], R4 ;  /* 0x00026804ff0075a7 */ /* 0x000ea20008001104 */
[----:B------:R-:W-:Y:S02]  /*d430*/  FSETP.NE.AND P1, PT, R51, RZ, PT ;  /* 0x000000ff3300720b */ /* 0x000fe40003f25000 */
[----:B------:R-:W-:Y:S02]  /*d440*/  R2UR UR8, R37 ;  /* 0x00000000250872ca */ /* 0x000fe400000e0000 */
[----:B------:R-:W-:Y:S01]  /*d450*/  FSEL R52, R51, 1, P1 ;  /* 0x3f80000033347808 */ /* 0x000fe20000800000 */
[----:B--2---:R-:W-:-:S12]  /*d460*/  @!P0 BRA `(.L_x_82) ;  /* 0x0000001800848947 */ /* 0x004fd80003800000 */
.L_x_145:
[----:B--2---:R-:W2:Y:S01]  /*d470*/  LDTM.x32 R4, tmem[UR8+0x100] ;  /* 0x00010008000479ee */ /* 0x004ea200082c0000 */
[----:B------:R-:W2:Y:S01]  /*d480*/  MUFU.RCP R52, R52 ;  /* 0x0000003400347308 */ /* 0x000ea20000001000 */
[----:B------:R-:W-:Y:S01]  /*d490*/  R2UR UR9, R37 ;  /* 0x00000000250972ca */ /* 0x000fe200000e0000 */
[----:B------:R-:W-:Y:S01]  /*d4a0*/  ULOP3.LUT UR5, URZ, UR5, URZ, 0x33, !UPT ;  /* 0x00000005ff057292 */ /* 0x000fe2000f8e33ff */
[----:B------:R-:W-:Y:S01]  /*d4b0*/  LOP3.LUT P0, RZ, R3, 0x4, RZ, 0xc0, !PT ;  /* 0x0000000403ff7812 */ /* 0x000fe2000780c0ff */
[----:B------:R-:W-:Y:S01]  /*d4c0*/  USHF.L.U32 UR6, UR6, 0x7, URZ ;  /* 0x0000000706067899 */ /* 0x000fe200080006ff */
[----:B------:R-:W-:Y:S01]  /*d4d0*/  SHF.R.U32.HI R3, RZ, 0x3, R36 ;  /* 0x00000003ff037819 */ /* 0x000fe20000011624 */
[----:B------:R-:W-:Y:S01]  /*d4e0*/  BSSY.RECONVERGENT B0, `(.L_x_77) ;  /* 0x00000ac000007945 */ /* 0x000fe20003800200 */
[----:B------:R-:W-:Y:S01]  /*d4f0*/  R2UR UR8, R37 ;  /* 0x00000000250872ca */ /* 0x000fe200000e0000 */
[----:B------:R-:W-:Y:S01]  /*d500*/  ULOP3.LUT UR6, UR6, 0x80, URZ, 0xc0, !UPT ;  /* 0x0000008006067892 */ /* 0x000fe2000f8ec0ff */
[----:B------:R-:W-:Y:S01]  /*d510*/  LOP3.LUT R3, R36, 0x10, R3, 0x78, !PT ;  /* 0x0000001024037812 */ /* 0x000fe200078e7803 */
[----:B------:R-:W4:Y:S04]  /*d520*/  @P1 MUFU.LG2 R51, R51 ;  /* 0x0000003300331308 */ /* 0x000f280000000c00 */
[----:B------:R-:W-:-:S02]  /*d530*/  VIADD R56, R3, 0x10 ;  /* 0x0000001003387836 */ /* 0x000fc40000000000 */
[----:B------:R-:W-:Y:S02]  /*d540*/  @P0 VIADD R56, R3, 0xfffffff0 ;  /* 0xfffffff003380836 */ /* 0x000fe40000000000 */
[-C--:B--2---:R-:W-:Y:S02]  /*d550*/  FMUL2 R6, R6.F32x2.HI_LO, R52.reuse.F32 ;  /* 0x000000340606724a */ /* 0x084fe40001000000 */
[-C--:B------:R-:W-:Y:S02]  /*d560*/  FMUL2 R4, R4.F32x2.HI_LO, R52.reuse.F32 ;  /* 0x000000340404724a */ /* 0x080fe40001000000 */
[----:B------:R-:W-:Y:S01]  /*d570*/  FMUL2 R10, R10.F32x2.HI_LO, R52.F32 ;  /* 0x000000340a0a724a */ /* 0x000fe20001000000 */
[----:B------:R-:W-:Y:S01]  /*d580*/  F2FP.SATFINITE.E4M3.F32.PACK_AB_MERGE_C R6, R7, R6, RZ ;  /* 0x000000060706723e */ /* 0x000fe200048070ff */
        /* <DEDUP_REMOVED lines=26> */
[----:B----4-:R-:W-:Y:S01]  /*d730*/  @P1 FADD R51, R51, -8 ;  /* 0xc100000033331421 */ /* 0x010fe20000000000 */
[----:B------:R-:W-:-:S02]  /*d740*/  F2FP.SATFINITE.E4M3.F32.PACK_AB_MERGE_C R43, R35, R34, RZ ;  /* 0x00000022232b723e */ /* 0x000fc400048070ff */
[----:B------:R-:W-:Y:S02]  /*d750*/  F2FP.SATFINITE.E4M3.F32.PACK_AB_MERGE_C R44, R33, R32, RZ ;  /* 0x00000020212c723e */ /* 0x000fe400048070ff */
[----:B------:R-:W-:Y:S02]  /*d760*/  PRMT R36, R5, 0x5410, R6 ;  /* 0x0000541005247816 */ /* 0x000fe40000000006 */
[----:B------:R-:W-:Y:S02]  /*d770*/  PRMT R37, R9, 0x5410, R10 ;  /* 0x0000541009257816 */ /* 0x000fe4000000000a */
[----:B-1----:R-:W-:Y:S02]  /*d780*/  PRMT R38, R13, 0x5410, R14 ;  /* 0x000054100d267816 */ /* 0x002fe4000000000e */
[----:B------:R-:W-:Y:S02]  /*d790*/  PRMT R39, R17, 0x5410, R18 ;  /* 0x0000541011277816 */ /* 0x000fe40000000012 */
[----:B------:R-:W-:-:S02]  /*d7a0*/  PRMT R40, R21, 0x5410, R22 ;  /* 0x0000541015287816 */ /* 0x000fc40000000016 */
[----:B------:R-:W-:Y:S01]  /*d7b0*/  PRMT R41, R25, 0x5410, R26 ;  /* 0x0000541019297816 */ /* 0x000fe2000000001a */
[----:B------:R-:W-:Y:S01]  /*d7c0*/  STS.128 [R3], R36 ;  /* 0x0000002403007388 */ /* 0x000fe20000000c00 */
[----:B------:R-:W-:Y:S02]  /*d7d0*/  PRMT R42, R29, 0x5410, R30 ;  /* 0x000054101d2a7816 */ /* 0x000fe4000000001e */
[----:B------:R-:W-:Y:S01]  /*d7e0*/  PRMT R43, R44, 0x5410, R43 ;  /* 0x000054102c2b7816 */ /* 0x000fe2000000002b */
[----:B------:R-:W1:Y:S01]  /*d7f0*/  LDTM.x32 R4, tmem[UR9+0x120] ;  /* 0x00012009000479ee */ /* 0x000e6200082c0000 */
[----:B------:R-:W2:Y:S03]  /*d800*/  LDCU UR9, c[0x0][0x614] ;  /* 0x0000c280ff0977ac */ /* 0x000ea60008000800 */
[----:B------:R-:W-:Y:S01]  /*d810*/  STS.128 [R56], R40 ;  /* 0x0000002838007388 */ /* 0x000fe20000000c00 */
[----:B--2---:R-:W-:-:S04]  /*d820*/  UIADD3 UR5, UPT, UPT, UR5, UR9, URZ ;  /* 0x0000000905057290 */ /* 0x004fc8000fffe0ff */
[----:B------:R-:W-:Y:S01]  /*d830*/  ULEA UR5, UR5, UR6, 0x8 ;  /* 0x0000000605057291 */ /* 0x000fe2000f8e40ff */
[-C--:B-1----:R-:W-:Y:S02]  /*d840*/  FMUL2 R6, R6.F32x2.HI_LO, R52.reuse.F32 ;  /* 0x000000340606724a */ /* 0x082fe40001000000 */
        /* <DEDUP_REMOVED lines=28> */
[----:B------:R-:W-:-:S02]  /*da10*/  F2FP.SATFINITE.E4M3.F32.PACK_AB_MERGE_C R60, R29, R28, RZ ;  /* 0x0000001c1d3c723e */ /* 0x000fc400048070ff */
[----:B------:R-:W-:Y:S02]  /*da20*/  PRMT R44, R5, 0x5410, R6 ;  /* 0x00005410052c7816 */ /* 0x000fe40000000006 */
[----:B------:R-:W-:Y:S02]  /*da30*/  PRMT R45, R9, 0x5410, R10 ;  /* 0x00005410092d7816 */ /* 0x000fe4000000000a */
[----:B------:R-:W-:Y:S02]  /*da40*/  PRMT R46, R13, 0x5410, R14 ;  /* 0x000054100d2e7816 */ /* 0x000fe4000000000e */
[----:B------:R-:W-:Y:S02]  /*da50*/  PRMT R47, R17, 0x5410, R18 ;  /* 0x00005410112f7816 */ /* 0x000fe40000000012 */
[----:B------:R-:W-:Y:S02]  /*da60*/  F2FP.SATFINITE.E4M3.F32.PACK_AB_MERGE_C R59, R35, R34, RZ ;  /* 0x00000022233b723e */ /* 0x000fe400048070ff */
[----:B------:R-:W-:Y:S01]  /*da70*/  F2FP.SATFINITE.E4M3.F32.PACK_AB_MERGE_C R62, R33, R32, RZ ;  /* 0x00000020213e723e */ /* 0x000fe200048070ff */
[----:B------:R-:W-:Y:S01]  /*da80*/  STS.128 [R3+0x1000], R44 ;  /* 0x0010002c03007388 */ /* 0x000fe20000000c00 */
[----:B------:R-:W1:Y:S01]  /*da90*/  LDTM.x32 R4, tmem[UR8+0x140] ;  /* 0x00014008000479ee */ /* 0x000e6200082c0000 */
[----:B------:R-:W2:Y:S02]  /*daa0*/  LDCU UR8, c[0x0][0x380] ;  /* 0x00007000ff0877ac */ /* 0x000ea40008000800 */
[----:B--2---:R-:W-:Y:S01]  /*dab0*/  UIADD3 UR8, UPT, UPT, -UR5, UR8, URZ ;  /* 0x0000000805087290 */ /* 0x004fe2000fffe1ff */
[----:B-1----:R-:W-:-:S05]  /*dac0*/  FMUL2 R4, R4.F32x2.HI_LO, R52.F32 ;  /* 0x000000340404724a */ /* 0x002fca0001000000 */
[----:B------:R-:W-:Y:S01]  /*dad0*/  ISETP.LT.AND P0, PT, R48, UR8, PT ;  /* 0x0000000830007c0c */ /* 0x000fe2000bf01270 */
        /* <DEDUP_REMOVED lines=29> */
[----:B------:R-:W1:Y:S01]  /*dcb0*/  @P1 LDC R17, c[0x0][0x600] ;  /* 0x00018000ff111b82 */ /* 0x000e620000000800 */
[----:B------:R-:W-:-:S02]  /*dcc0*/  F2FP.SATFINITE.E4M3.F32.PACK_AB_MERGE_C R33, R33, R32, RZ ;  /* 0x000000202121723e */ /* 0x000fc400048070ff */
[----:B------:R-:W-:Y:S02]  /*dcd0*/  F2FP.SATFINITE.E4M3.F32.PACK_AB_MERGE_C R34, R35, R34, RZ ;  /* 0x000000222322723e */ /* 0x000fe400048070ff */
[----:B------:R-:W-:Y:S02]  /*dce0*/  PRMT R12, R54, 0x5410, R53 ;  /* 0x00005410360c7816 */ /* 0x000fe40000000035 */
[----:B------:R-:W-:Y:S02]  /*dcf0*/  PRMT R13, R58, 0x5410, R55 ;  /* 0x000054103a0d7816 */ /* 0x000fe40000000037 */
[----:B------:R-:W-:Y:S02]  /*dd00*/  PRMT R14, R60, 0x5410, R57 ;  /* 0x000054103c0e7816 */ /* 0x000fe40000000039 */
[----:B------:R-:W-:Y:S02]  /*dd10*/  PRMT R15, R62, 0x5410, R59 ;  /* 0x000054103e0f7816 */ /* 0x000fe4000000003b */
[----:B------:R-:W-:-:S02]  /*dd20*/  PRMT R9, R9, 0x5410, R10 ;  /* 0x0000541009097816 */ /* 0x000fc4000000000a */
[----:B------:R-:W-:Y:S01]  /*dd30*/  PRMT R8, R5, 0x5410, R6 ;  /* 0x0000541005087816 */ /* 0x000fe20000000006 */
[----:B------:R2:W-:Y:S01]  /*dd40*/  STS.128 [R56+0x1000], R12 ;  /* 0x0010000c38007388 */ /* 0x0005e20000000c00 */
[----:B------:R-:W-:Y:S02]  /*dd50*/  PRMT R10, R7, 0x5410, R4 ;  /* 0x00005410070a7816 */ /* 0x000fe40000000004 */
[----:B------:R-:W-:Y:S02]  /*dd60*/  PRMT R11, R16, 0x5410, R11 ;  /* 0x00005410100b7816 */ /* 0x000fe4000000000b */
[----:B------:R-:W-:Y:S02]  /*dd70*/  PRMT R4, R21, 0x5410, R22 ;  /* 0x0000541015047816 */ /* 0x000fe40000000016 */
[----:B------:R-:W-:Y:S01]  /*dd80*/  PRMT R5, R25, 0x5410, R26 ;  /* 0x0000541019057816 */ /* 0x000fe2000000001a */
[----:B------:R-:W-:Y:S01]  /*dd90*/  STS.128 [R3+0x2000], R8 ;  /* 0x0020000803007388 */ /* 0x000fe20000000c00 */
[----:B------:R-:W-:Y:S01]  /*dda0*/  PRMT R6, R29, 0x5410, R30 ;  /* 0x000054101d067816 */ /* 0x000fe2000000001e */
[----:B-1----:R-:W-:Y:S01]  /*ddb0*/  @P1 FFMA R17, R50, R17, R51 ;  /* 0x0000001132111223 */ /* 0x002fe20000000033 */
[----:B------:R-:W-:-:S05]  /*ddc0*/  PRMT R7, R33, 0x5410, R34 ;  /* 0x0000541021077816 */ /* 0x000fca0000000022 */
[----:B------:R1:W-:Y:S01]  /*ddd0*/  STS.128 [R56+0x2000], R4 ;  /* 0x0020000438007388 */ /* 0x0003e20000000c00 */
[----:B------:R4:W-:Y:S06]  /*dde0*/  MEMBAR.ALL.CTA ;  /* 0x0000000000007992 */ /* 0x0009ec0000008000 */
[----:B----4-:R-:W4:Y:S01]  /*ddf0*/  FENCE.VIEW.ASYNC.S ;  /* 0x00000000000073c6 */ /* 0x010f220000000000 */
[----:B--2---:R-:W-:Y:S02]  /*de00*/  IMAD.MOV.U32 R12, RZ, RZ, -0x800000 ;  /* 0xff800000ff0c7424 */ /* 0x004fe400078e00ff */
[----:B------:R-:W-:Y:S01]  /*de10*/  @P1 FMUL R12, R17, 0.69314718246459960938 ;  /* 0x3f317218110c1820 */ /* 0x000fe20000400000 */
[----:B----4-:R2:W-:Y:S01]  /*de20*/  SYNCS.ARRIVE.TRANS64.RED.ART0 RZ, [UR7], R2 ;  /* 0x00000002ffff79a7 */ /* 0x0105e20008500407 */
[----:B-1----:R-:W-:Y:S01]  /*de30*/  IMAD.MOV.U32 R6, RZ, RZ, RZ ;  /* 0x000000ffff067224 */ /* 0x002fe200078e00ff */
[----:B------:R2:W-:Y:S01]  /*de40*/  SYNCS.ARRIVE.TRANS64.ART0 RZ, [UR4+0x260], R2 ;  /* 0x00026002ffff79a7 */ /* 0x0005e20008500004 */
[----:B------:R-:W-:Y:S05]  /*de50*/  @!P0 BRA `(.L_x_83) ;  /* 0x0000000000508947 */ /* 0x000fea0003800000 */
[----:B------:R-:W1:Y:S01]  /*de60*/  LDC.64 R4, c[0x0][0x3c8] ;  /* 0x0000f200ff047b82 */ /* 0x000e620000000a00 */
[----:B------:R-:W-:Y:S01]  /*de70*/  USHF.R.S32.HI UR6, URZ, 0x1f, UR15 ;  /* 0x0000001fff067899 */ /* 0x000fe2000801140f */
[----:B------:R-:W-:Y:S01]  /*de80*/  HFMA2 R49, -RZ, RZ, 0, 0 ;  /* 0x00000000ff317431 */ /* 0x000fe200000001ff */
[----:B------:R-:W-:Y:S01]  /*de90*/  USHF.R.S32.HI UR8, URZ, 0x1f, UR38 ;  /* 0x0000001fff087899 */ /* 0x000fe20008011426 */
[----:B------:R-:W4:Y:S04]  /*dea0*/  LDCU.64 UR10, c[0x0][0x358] ;  /* 0x00006b00ff0a77ac */ /* 0x000f280008000a00 */
[----:B--23--:R-:W2:Y:S01]  /*deb0*/  LDC.64 R2, c[0x0][0x3d0] ;  /* 0x0000f400ff027b82 */ /* 0x00cea20000000a00 */
[----:B-1----:R-:W-:-:S03]  /*dec0*/  IMAD R8, R4, UR6, RZ ;  /* 0x0000000604087c24 */ /* 0x002fc6000f8e02ff */
[----:B------:R-:W1:Y:S01]  /*ded0*/  LDCU.64 UR6, c[0x0][0x3b0] ;  /* 0x00007600ff0677ac */ /* 0x000e620008000a00 */
[----:B------:R-:W-:-:S04]  /*dee0*/  IMAD.WIDE.U32 R48, R4, UR15, R48 ;  /* 0x0000000f04307c25 */ /* 0x000fc8000f8e0030 */
[----:B------:R-:W-:Y:S02]  /*def0*/  IMAD R5, R5, UR15, R8 ;  /* 0x0000000f05057c24 */ /* 0x000fe4000f8e0208 */
[C---:B--2---:R-:W-:Y:S01]  /*df00*/  IMAD R4, R2.reuse, UR8, RZ ;  /* 0x0000000802047c24 */ /* 0x044fe2000f8e02ff */
[----:B------:R-:W-:Y:S02]  /*df10*/  USHF.R.S32.HI UR8, URZ, 0x1f, UR5 ;  /* 0x0000001fff087899 */ /* 0x000fe40008011405 */
[----:B------:R-:W-:Y:S01]  /*df20*/  IADD3 R49, PT, PT, R49, R5, RZ ;  /* 0x0000000531317210 */ /* 0x000fe20007ffe0ff */
[----:B------:R-:W-:Y:S02]  /*df30*/  IMAD R3, R3, UR38, R4 ;  /* 0x0000002603037c24 */ /* 0x000fe4000f8e0204 */
[----:B------:R-:W-:-:S03]  /*df40*/  IMAD.WIDE.U32 R48, R2, UR38, R48 ;  /* 0x0000002602307c25 */ /* 0x000fc6000f8e0030 */
[----:B------:R-:W-:-:S04]  /*df50*/  IADD3 R2, P0, PT, R48, UR5, RZ ;  /* 0x0000000530027c10 */ /* 0x000fc8000ff1e0ff */
[----:B------:R-:W-:Y:S02]  /*df60*/  IADD3.X R3, PT, PT, R49, UR8, R3, P0, !PT ;  /* 0x0000000831037c10 */ /* 0x000fe400087fe403 */
[----:B-1----:R-:W-:-:S04]  /*df70*/  LEA R4, P0, R2, UR6, 0x2 ;  /* 0x0000000602047c11 */ /* 0x002fc8000f8010ff */
[----:B------:R-:W-:-:S05]  /*df80*/  LEA.HI.X R5, R2, UR7, R3, 0x2, P0 ;  /* 0x0000000702057c11 */ /* 0x000fca00080f1403 */
[----:B----4-:R1:W-:Y:S04]  /*df90*/  STG.E desc[UR10][R4.64], R12 ;  /* 0x0000000c04007986 */ /* 0x0103e8000c10190a */
.L_x_83:
[----:B------:R-:W-:Y:S05]  /*dfa0*/  BSYNC.RECONVERGENT B0 ;  /* 0x0000000000007941 */ /* 0x000fea0003800200 */
.L_x_77:
[----:B------:R-:W-:-:S04]  /*dfb0*/  SHF.L.U32 R6, R6, 0x1f, RZ ;  /* 0x0000001f06067819 */ /* 0x000fc800000006ff */
[----:B------:R-:W4:Y:S02]  /*dfc0*/  SYNCS.PHASECHK.TRANS64.TRYWAIT P0, [UR4+0x268], R6 ;  /* 0x00026806ff0075a7 */ /* 0x000f240008001104 */
[----:B----4-:R-:W-:Y:S05]  /*dfd0*/  @!P0 BRA `(.L_x_84) ;  /* 0x0000000c00c48947 */ /* 0x010fea0003800000 */
.L_x_147:
[----:B------:R-:W-:Y:S06]  /*dfe0*/  BAR.ARV 0x2, 0x120 ;  /* 0x0084800000007b1d */ /* 0x000fec0000002000 */
[----:B------:R-:W-:Y:S05]  /*dff0*/  BRA `(.L_x_85) ;  /* 0x0000000000347947 */ /* 0x000fea0003800000 */
.L_x_76:
[----:B------:R-:W-:Y:S05]  /*e000*/  @P0 BRA `(.L_x_86) ;  /* 0x00000000002c0947 */ /* 0x000fea0003800000 */
[----:B-1----:R-:W1:Y:S01]  /*e010*/  S2UR UR5, SR_CgaCtaId ;  /* 0x00000000000579c3 */ /* 0x002e620000008800 */
[----:B------:R-:W-:Y:S01]  /*e020*/  UMOV UR6, 0x400 ;  /* 0x0000040000067882 */ /* 0x000fe20000000000 */
[----:B------:R-:W-:Y:S01]  /*e030*/  UMOV UR4, 0x20 ;  /* 0x0000002000047882 */ /* 0x000fe20000000000 */
[----:B------:R-:W-:Y:S01]  /*e040*/  ELECT P0, URZ, PT ;  /* 0x0000000000ff782f */ /* 0x000fe20003800000 */
[----:B-1----:R-:W-:Y:S02]  /*e050*/  ULEA UR5, UR5, UR6, 0x18 ;  /* 0x0000000605057291 */ /* 0x002fe4000f8ec0ff */
[----:B------:R-:W-:-:S04]  /*e060*/  UIADD3 UR6, UPT, UPT, -UR4, 0x100000, URZ ;  /* 0x0010000004067890 */ /* 0x000fc8000fffe1ff */
[----:B------:R-:W-:Y:S02]  /*e070*/  USHF.L.U32 UR7, UR6, 0xb, URZ ;  /* 0x0000000b06077899 */ /* 0x000fe400080006ff */
[----:B------:R-:W-:Y:S01]  /*e080*/  USHF.L.U32 UR6, UR6, 0x1, URZ ;  /* 0x0000000106067899 */ /* 0x000fe200080006ff */
[----:B------:R-:W1:Y:S11]  /*e090*/  FENCE.VIEW.ASYNC.S ;  /* 0x00000000000073c6 */ /* 0x000e760000000000 */
[----:B-1----:R1:W2:Y:S01]  /*e0a0*/  SYNCS.EXCH.64 URZ, [UR5+0x290], UR6 ;  /* 0x0002900605ff75b2 */ /* 0x0022a20008000100 */
[----:B------:R-:W-:Y:S01]  /*e0b0*/  NOP ;  /* 0x0000000000007918 */ /* 0x000fe20000000000 */
.L_x_86:
[----:B------:R-:W-:Y:S01]  /*e0c0*/  NOP ;  /* 0x0000000000007918 */ /* 0x000fe20000000000 */
.L_x_85:
[----:B------:R-:W-:-:S13]  /*e0d0*/  ISETP.NE.AND P0, PT, R0, 0xc, PT ;  /* 0x0000000c0000780c */ /* 0x000fda0003f05270 */
        /* <DEDUP_REMOVED lines=10> */
[----:B-1----:R1:W4:Y:S01]  /*e180*/  SYNCS.EXCH.64 URZ, [UR5+0x290], UR6 ;  /* 0x0002900605ff75b2 */ /* 0x0023220008000100 */
[----:B------:R-:W-:Y:S01]  /*e190*/  NOP ;  /* 0x0000000000007918 */ /* 0x000fe20000000000 */
.L_x_87:
[----:B------:R-:W-:Y:S01]  /*e1a0*/  NOP ;  /* 0x0000000000007918 */ /* 0x000fe20000000000 */
[----:B-1-3-5:R-:W-:Y:S05]  /*e1b0*/  EXIT ;  /* 0x000000000000794d */ /* 0x02afea0003800000 */
.L_x_12:
[----:B------:R-:W-:Y:S01]  /*e1c0*/  HFMA2 R6, -RZ, RZ, -0.0 , 0 ;  /* 0x80000000ff067431 */ /* 0x000fe200000001ff */
[----:B------:R-:W-:Y:S02]  /*e1d0*/  MOV R3, UR4 ;  /* 0x0000000400037c02 */ /* 0x000fe40008000f00 */
[----:B------:R-:W-:-:S07]  /*e1e0*/  MOV R7, 0x80000000 ;  /* 0x8000000000077802 */ /* 0x000fce0000000f00 */
.L_x_88:
[----:B-1----:R1:W2:Y:S02]  /*e1f0*/  SYNCS.PHASECHK.TRANS64.TRYWAIT P0, [R3+URZ+0x118], R7 ;  /* 0x00011807030075a7 */ /* 0x0022a400080011ff */
[----:B--2---:R-:W-:Y:S05]  /*e200*/  @!P0 NANOSLEEP.SYNCS 0x989680 ;  /* 0x009896800000895d */ /* 0x004fea0003900000 */
[----:B------:R-:W2:Y:S02]  /*e210*/  @!P0 SYNCS.PHASECHK.TRANS64 P0, [R3+URZ+0x118], R7 ;  /* 0x00011807030085a7 */ /* 0x000ea400080010ff */
[----:B--2---:R-:W-:Y:S05]  /*e220*/  @!P0 BRA `(.L_x_88) ;  /* 0xfffffffc00f08947 */ /* 0x004fea000383ffff */
[----:B------:R-:W-:Y:S05]  /*e230*/  BRA `(.L_x_89) ;  /* 0xffffff3000a47947 */ /* 0x000fea000383ffff */
.L_x_14:
[----:B------:R-:W-:Y:S01]  /*e240*/  HFMA2 R6, -RZ, RZ, -0.0 , 0 ;  /* 0x80000000ff067431 */ /* 0x000fe200000001ff */
[----:B--2---:R-:W-:Y:S02]  /*e250*/  MOV R3, UR4 ;  /* 0x0000000400037c02 */ /* 0x004fe40008000f00 */
[----:B------:R-:W-:-:S07]  /*e260*/  MOV R7, 0x80000000 ;  /* 0x8000000000077802 */ /* 0x000fce0000000f00 */
.L_x_90:
[----:B-1----:R1:W2:Y:S02]  /*e270*/  SYNCS.PHASECHK.TRANS64.TRYWAIT P0, [R3+URZ+0x8], R7 ;  /* 0x00000807030075a7 */ /* 0x0022a400080011ff */
[----:B--2---:R-:W-:Y:S05]  /*e280*/  @!P0 NANOSLEEP.SYNCS 0x989680 ;  /* 0x009896800000895d */ /* 0x004fea0003900000 */
[----:B------:R-:W2:Y:S02]  /*e290*/  @!P0 SYNCS.PHASECHK.TRANS64 P0, [R3+URZ+0x8], R7 ;  /* 0x00000807030085a7 */ /* 0x000ea400080010ff */
[----:B--2---:R-:W-:Y:S05]  /*e2a0*/  @!P0 BRA `(.L_x_90) ;  /* 0xfffffffc00f08947 */ /* 0x004fea000383ffff */
[----:B------:R-:W-:Y:S05]  /*e2b0*/  BRA `(.L_x_91) ;  /* 0xffffff34001c7947 */ /* 0x000fea000383ffff */
.L_x_16:
[----:B------:R-:W-:Y:S01]  /*e2c0*/  HFMA2 R4, -RZ, RZ, -0.0 , 0 ;  /* 0x80000000ff047431 */ /* 0x000fe200000001ff */
[----:B------:R-:W-:Y:S02]  /*e2d0*/  MOV R3, UR4 ;  /* 0x0000000400037c02 */ /* 0x000fe40008000f00 */
[----:B------:R-:W-:-:S07]  /*e2e0*/  MOV R5, 0x80000000 ;  /* 0x8000000000057802 */ /* 0x000fce0000000f00 */
.L_x_92:
[----:B-1----:R1:W2:Y:S02]  /*e2f0*/  SYNCS.PHASECHK.TRANS64.TRYWAIT P0, [R3+URZ+0x120], R5 ;  /* 0x00012005030075a7 */ /* 0x0022a400080011ff */
[----:B--2---:R-:W-:Y:S05]  /*e300*/  @!P0 NANOSLEEP.SYNCS 0x989680 ;  /* 0x009896800000895d */ /* 0x004fea0003900000 */
[----:B------:R-:W2:Y:S02]  /*e310*/  @!P0 SYNCS.PHASECHK.TRANS64 P0, [R3+URZ+0x120], R5 ;  /* 0x00012005030085a7 */ /* 0x000ea400080010ff */
[----:B--2---:R-:W-:Y:S05]  /*e320*/  @!P0 BRA `(.L_x_92) ;  /* 0xfffffffc00f08947 */ /* 0x004fea000383ffff */
[----:B------:R-:W-:Y:S05]  /*e330*/  BRA `(.L_x_93) ;  /* 0xffffff3400847947 */ /* 0x000fea000383ffff */
.L_x_18:
[----:B-12---:R-:W-:Y:S02]  /*e340*/  MOV R3, UR9 ;  /* 0x0000000900037c02 */ /* 0x006fe40008000f00 */
[----:B------:R-:W-:-:S07]  /*e350*/  MOV R9, R8 ;  /* 0x0000000800097202 */ /* 0x000fce0000000f00 */
.L_x_94:
[----:B-1----:R1:W2:Y:S02]  /*e360*/  SYNCS.PHASECHK.TRANS64.TRYWAIT P0, [R3+URZ+0x118], R9 ;  /* 0x00011809030075a7 */ /* 0x0022a400080011ff */
[----:B--2---:R-:W-:Y:S05]  /*e370*/  @!P0 NANOSLEEP.SYNCS 0x989680 ;  /* 0x009896800000895d */ /* 0x004fea0003900000 */
[----:B------:R-:W2:Y:S02]  /*e380*/  @!P0 SYNCS.PHASECHK.TRANS64 P0, [R3+URZ+0x118], R9 ;  /* 0x00011809030085a7 */ /* 0x000ea400080010ff */
[----:B--2---:R-:W-:Y:S05]  /*e390*/  @!P0 BRA `(.L_x_94) ;  /* 0xfffffffc00f08947 */ /* 0x004fea000383ffff */
[----:B------:R-:W-:Y:S05]  /*e3a0*/  BRA `(.L_x_95) ;  /* 0xffffff3800507947 */ /* 0x000fea000383ffff */
.L_x_20:
[----:B-12---:R-:W-:Y:S02]  /*e3b0*/  MOV R3, UR8 ;  /* 0x0000000800037c02 */ /* 0x006fe40008000f00 */
[-C--:B------:R-:W-:Y:S02]  /*e3c0*/  MOV R8, R5.reuse ;  /* 0x0000000500087202 */ /* 0x080fe40000000f00 */
[----:B------:R-:W-:-:S07]  /*e3d0*/  MOV R9, R5 ;  /* 0x0000000500097202 */ /* 0x000fce0000000f00 */
.L_x_96:
[----:B-1----:R1:W2:Y:S02]  /*e3e0*/  SYNCS.PHASECHK.TRANS64.TRYWAIT P0, [R3+URZ+0x118], R9 ;  /* 0x00011809030075a7 */ /* 0x0022a400080011ff */
[----:B--2---:R-:W-:Y:S05]  /*e3f0*/  @!P0 NANOSLEEP.SYNCS 0x989680 ;  /* 0x009896800000895d */ /* 0x004fea0003900000 */
[----:B------:R-:W2:Y:S02]  /*e400*/  @!P0 SYNCS.PHASECHK.TRANS64 P0, [R3+URZ+0x118], R9 ;  /* 0x00011809030085a7 */ /* 0x000ea400080010ff */
[----:B--2---:R-:W-:Y:S05]  /*e410*/  @!P0 BRA `(.L_x_96) ;  /* 0xfffffffc00f08947 */ /* 0x004fea000383ffff */
[----:B------:R-:W-:Y:S05]  /*e420*/  BRA `(.L_x_97) ;  /* 0xffffff3800787947 */ /* 0x000fea000383ffff */
.L_x_23:
[----:B-123--:R-:W-:Y:S02]  /*e430*/  MOV R3, UR5 ;  /* 0x0000000500037c02 */ /* 0x00efe40008000f00 */
[----:B------:R-:W-:-:S07]  /*e440*/  MOV R5, R4 ;  /* 0x0000000400057202 */ /* 0x000fce0000000f00 */
.L_x_98:
[----:B-1----:R1:W2:Y:S02]  /*e450*/  SYNCS.PHASECHK.TRANS64.TRYWAIT P0, [R3+URZ+0x118], R5 ;  /* 0x00011805030075a7 */ /* 0x0022a400080011ff */
[----:B--2---:R-:W-:Y:S05]  /*e460*/  @!P0 NANOSLEEP.SYNCS 0x989680 ;  /* 0x009896800000895d */ /* 0x004fea0003900000 */
[----:B------:R-:W2:Y:S02]  /*e470*/  @!P0 SYNCS.PHASECHK.TRANS64 P0, [R3+URZ+0x118], R5 ;  /* 0x00011805030085a7 */ /* 0x000ea400080010ff */
[----:B--2---:R-:W-:Y:S05]  /*e480*/  @!P0 BRA `(.L_x_98) ;  /* 0xfffffffc00f08947 */ /* 0x004fea000383ffff */
[----:B------:R-:W-:Y:S05]  /*e490*/  BRA `(.L_x_99) ;  /* 0xffffff4400087947 */ /* 0x000fea000383ffff */
.L_x_25:
[----:B------:R-:W-:Y:S02]  /*e4a0*/  MOV R3, UR4 ;  /* 0x0000000400037c02 */ /* 0x000fe40008000f00 */
[----:B------:R-:W-:-:S07]  /*e4b0*/  MOV R7, R6 ;  /* 0x0000000600077202 */ /* 0x000fce0000000f00 */
.L_x_100:
[----:B-1----:R1:W2:Y:S02]  /*e4c0*/  SYNCS.PHASECHK.TRANS64.TRYWAIT P0, [R3+URZ+0x8], R7 ;  /* 0x00000807030075a7 */ /* 0x0022a400080011ff */
[----:B--2---:R-:W-:Y:S05]  /*e4d0*/  @!P0 NANOSLEEP.SYNCS 0x989680 ;  /* 0x009896800000895d */ /* 0x004fea0003900000 */
[----:B------:R-:W2:Y:S02]  /*e4e0*/  @!P0 SYNCS.PHASECHK.TRANS64 P0, [R3+URZ+0x8], R7 ;  /* 0x00000807030085a7 */ /* 0x000ea400080010ff */
[----:B--2---:R-:W-:Y:S05]  /*e4f0*/  @!P0 BRA `(.L_x_100) ;  /* 0xfffffffc00f08947 */ /* 0x004fea000383ffff */
[----:B------:R-:W-:Y:S05]  /*e500*/  BRA `(.L_x_101) ;  /* 0xffffff44000c7947 */ /* 0x000fea000383ffff */
.L_x_27:
[----:B-123--:R-:W-:Y:S02]  /*e510*/  MOV R3, UR4 ;  /* 0x0000000400037c02 */ /* 0x00efe40008000f00 */
[----:B------:R-:W-:-:S07]  /*e520*/  MOV R7, R6 ;  /* 0x0000000600077202 */ /* 0x000fce0000000f00 */
.L_x_102:
[----:B-1----:R1:W2:Y:S02]  /*e530*/  SYNCS.PHASECHK.TRANS64.TRYWAIT P0, [R3+URZ+0x8], R7 ;  /* 0x00000807030075a7 */ /* 0x0022a400080011ff */
[----:B--2---:R-:W-:Y:S05]  /*e540*/  @!P0 NANOSLEEP.SYNCS 0x989680 ;  /* 0x009896800000895d */ /* 0x004fea0003900000 */
[----:B------:R-:W2:Y:S02]  /*e550*/  @!P0 SYNCS.PHASECHK.TRANS64 P0, [R3+URZ+0x8], R7 ;  /* 0x00000807030085a7 */ /* 0x000ea400080010ff */
[----:B--2---:R-:W-:Y:S05]  /*e560*/  @!P0 BRA `(.L_x_102) ;  /* 0xfffffffc00f08947 */ /* 0x004fea000383ffff */
[----:B------:R-:W-:Y:S05]  /*e570*/  BRA `(.L_x_26) ;  /* 0xffffff4400107947 */ /* 0x000fea000383ffff */
.L_x_34:
[----:B------:R-:W-:-:S07]  /*e580*/  MOV R5, R4 ;  /* 0x0000000400057202 */ /* 0x000fce0000000f00 */
.L_x_103:
[----:B-1----:R1:W2:Y:S02]  /*e590*/  SYNCS.PHASECHK.TRANS64.TRYWAIT P0, [R6+URZ], R5 ;  /* 0x00000005060075a7 */ /* 0x0022a400080011ff */
[----:B--2---:R-:W-:Y:S05]  /*e5a0*/  @!P0 NANOSLEEP.SYNCS 0x989680 ;  /* 0x009896800000895d */ /* 0x004fea0003900000 */
[----:B------:R-:W2:Y:S02]  /*e5b0*/  @!P0 SYNCS.PHASECHK.TRANS64 P0, [R6+URZ], R5 ;  /* 0x00000005060085a7 */ /* 0x000ea400080010ff */
[----:B--2---:R-:W-:Y:S05]  /*e5c0*/  @!P0 BRA `(.L_x_103) ;  /* 0xfffffffc00f08947 */ /* 0x004fea000383ffff */
[----:B------:R-:W-:Y:S05]  /*e5d0*/  BRA `(.L_x_33) ;  /* 0xffffff4400dc7947 */ /* 0x000fea000383ffff */
.L_x_37:
[----:B------:R-:W-:-:S07]  /*e5e0*/  MOV R9, R8 ;  /* 0x0000000800097202 */ /* 0x000fce0000000f00 */
.L_x_104:
[----:B-1----:R1:W2:Y:S02]  /*e5f0*/  SYNCS.PHASECHK.TRANS64.TRYWAIT P0, [R4+URZ], R9 ;  /* 0x00000009040075a7 */ /* 0x0022a400080011ff */
[----:B--2---:R-:W-:Y:S05]  /*e600*/  @!P0 NANOSLEEP.SYNCS 0x989680 ;  /* 0x009896800000895d */ /* 0x004fea0003900000 */
[----:B------:R-:W2:Y:S02]  /*e610*/  @!P0 SYNCS.PHASECHK.TRANS64 P0, [R4+URZ], R9 ;  /* 0x00000009040085a7 */ /* 0x000ea400080010ff */
[----:B--2---:R-:W-:Y:S05]  /*e620*/  @!P0 BRA `(.L_x_104) ;  /* 0xfffffffc00f08947 */ /* 0x004fea000383ffff */
[----:B------:R-:W-:Y:S05]  /*e630*/  BRA `(.L_x_36) ;  /* 0xffffff4800587947 */ /* 0x000fea000383ffff */
.L_x_39:
[----:B------:R-:W-:-:S07]  /*e640*/  MOV R3, UR4 ;  /* 0x0000000400037c02 */ /* 0x000fce0008000f00 */
.L_x_105:
[----:B--2---:R2:W3:Y:S02]  /*e650*/  SYNCS.PHASECHK.TRANS64.TRYWAIT P0, [R3+URZ], RZ ;  /* 0x000000ff030075a7 */ /* 0x0044e400080011ff */
[----:B---3--:R-:W-:Y:S05]  /*e660*/  @!P0 NANOSLEEP.SYNCS 0x989680 ;  /* 0x009896800000895d */ /* 0x008fea0003900000 */
[----:B------:R-:W3:Y:S02]  /*e670*/  @!P0 SYNCS.PHASECHK.TRANS64 P0, [R3+URZ], RZ ;  /* 0x000000ff030085a7 */ /* 0x000ee400080010ff */
[----:B---3--:R-:W-:Y:S05]  /*e680*/  @!P0 BRA `(.L_x_105) ;  /* 0xfffffffc00f08947 */ /* 0x008fea000383ffff */
[----:B------:R-:W-:Y:S05]  /*e690*/  BRA `(.L_x_106) ;  /* 0xffffff4c00c47947 */ /* 0x000fea000383ffff */
.L_x_40:
[----:B------:R-:W-:-:S07]  /*e6a0*/  MOV R3, UR4 ;  /* 0x0000000400037c02 */ /* 0x000fce0008000f00 */
.L_x_107:
[----:B--2---:R2:W3:Y:S02]  /*e6b0*/  SYNCS.PHASECHK.TRANS64.TRYWAIT P0, [R3+URZ+0x10], RZ ;  /* 0x000010ff030075a7 */ /* 0x0044e400080011ff */
[----:B---3--:R-:W-:Y:S05]  /*e6c0*/  @!P0 NANOSLEEP.SYNCS 0x989680 ;  /* 0x009896800000895d */ /* 0x008fea0003900000 */
[----:B------:R-:W3:Y:S02]  /*e6d0*/  @!P0 SYNCS.PHASECHK.TRANS64 P0, [R3+URZ+0x10], RZ ;  /* 0x000010ff030085a7 */ /* 0x000ee400080010ff */
[----:B---3--:R-:W-:Y:S05]  /*e6e0*/  @!P0 BRA `(.L_x_107) ;  /* 0xfffffffc00f08947 */ /* 0x008fea000383ffff */
[----:B------:R-:W-:Y:S05]  /*e6f0*/  BRA `(.L_x_108) ;  /* 0xffffff5000287947 */ /* 0x000fea000383ffff */
.L_x_42:
[----:B------:R-:W-:Y:S02]  /*e700*/  MOV R6, UR11 ;  /* 0x0000000b00067c02 */ /* 0x000fe40008000f00 */
[----:B------:R-:W-:Y:S07]  /*e710*/  MOV R14, R15 ;  /* 0x0000000f000e7202 */ /* 0x000fee0000000f00 */
.L_x_109:
[----:B--2---:R2:W3:Y:S02]  /*e720*/  SYNCS.PHASECHK.TRANS64.TRYWAIT P0, [R6+URZ+0x10], R15 ;  /* 0x0000100f060075a7 */ /* 0x0044e400080011ff */
[----:B---3--:R-:W-:Y:S05]  /*e730*/  @!P0 NANOSLEEP.SYNCS 0x989680 ;  /* 0x009896800000895d */ /* 0x008fea0003900000 */
[----:B------:R-:W3:Y:S02]  /*e740*/  @!P0 SYNCS.PHASECHK.TRANS64 P0, [R6+URZ+0x10], R15 ;  /* 0x0000100f060085a7 */ /* 0x000ee400080010ff */
[----:B---3--:R-:W-:Y:S05]  /*e750*/  @!P0 BRA `(.L_x_109) ;  /* 0xfffffffc00f08947 */ /* 0x008fea000383ffff */
[----:B------:R-:W-:Y:S05]  /*e760*/  BRA `(.L_x_110) ;  /* 0xffffff5000a07947 */ /* 0x000fea000383ffff */
.L_x_43:
[----:B------:R-:W-:Y:S02]  /*e770*/  MOV R7, UR4 ;  /* 0x0000000400077c02 */ /* 0x000fe40008000f00 */
[----:B------:R-:W-:Y:S07]  /*e780*/  MOV R8, R9 ;  /* 0x0000000900087202 */ /* 0x000fee0000000f00 */
.L_x_111:
[----:B--2---:R2:W3:Y:S02]  /*e790*/  SYNCS.PHASECHK.TRANS64.TRYWAIT P0, [R7+URZ+0x228], R9 ;  /* 0x00022809070075a7 */ /* 0x0044e400080011ff */
[----:B---3--:R-:W-:Y:S05]  /*e7a0*/  @!P0 NANOSLEEP.SYNCS 0x989680 ;  /* 0x009896800000895d */ /* 0x008fea0003900000 */
[----:B------:R-:W3:Y:S02]  /*e7b0*/  @!P0 SYNCS.PHASECHK.TRANS64 P0, [R7+URZ+0x228], R9 ;  /* 0x00022809070085a7 */ /* 0x000ee400080010ff */
[----:B---3--:R-:W-:Y:S05]  /*e7c0*/  @!P0 BRA `(.L_x_111) ;  /* 0xfffffffc00f08947 */ /* 0x008fea000383ffff */
[----:B------:R-:W-:Y:S05]  /*e7d0*/  BRA `(.L_x_112) ;  /* 0xffffff5000ec7947 */ /* 0x000fea000383ffff */
.L_x_44:
[----:B------:R-:W-:Y:S02]  /*e7e0*/  MOV R7, UR4 ;  /* 0x0000000400077c02 */ /* 0x000fe40008000f00 */
[----:B------:R-:W-:Y:S07]  /*e7f0*/  MOV R8, R9 ;  /* 0x0000000900087202 */ /* 0x000fee0000000f00 */
.L_x_113:
[----:B--2---:R2:W3:Y:S02]  /*e800*/  SYNCS.PHASECHK.TRANS64.TRYWAIT P0, [R7+URZ+0x230], R9 ;  /* 0x00023009070075a7 */ /* 0x0044e400080011ff */
[----:B---3--:R-:W-:Y:S05]  /*e810*/  @!P0 NANOSLEEP.SYNCS 0x989680 ;  /* 0x009896800000895d */ /* 0x008fea0003900000 */
[----:B------:R-:W3:Y:S02]  /*e820*/  @!P0 SYNCS.PHASECHK.TRANS64 P0, [R7+URZ+0x230], R9 ;  /* 0x00023009070085a7 */ /* 0x000ee400080010ff */
[----:B---3--:R-:W-:Y:S05]  /*e830*/  @!P0 BRA `(.L_x_113) ;  /* 0xfffffffc00f08947 */ /* 0x008fea000383ffff */
[----:B------:R-:W-:Y:S05]  /*e840*/  BRA `(.L_x_114) ;  /* 0xffffff5400147947 */ /* 0x000fea000383ffff */
.L_x_45:
[----:B------:R-:W-:Y:S02]  /*e850*/  MOV R6, UR11 ;  /* 0x0000000b00067c02 */ /* 0x000fe40008000f00 */
[----:B------:R-:W-:Y:S07]  /*e860*/  MOV R8, R9 ;  /* 0x0000000900087202 */ /* 0x000fee0000000f00 */
.L_x_115:
[----:B--2---:R2:W3:Y:S02]  /*e870*/  SYNCS.PHASECHK.TRANS64.TRYWAIT P0, [R6+URZ+0x10], R9 ;  /* 0x00001009060075a7 */ /* 0x0044e400080011ff */
[----:B---3--:R-:W-:Y:S05]  /*e880*/  @!P0 NANOSLEEP.SYNCS 0x989680 ;  /* 0x009896800000895d */ /* 0x008fea0003900000 */
[----:B------:R-:W3:Y:S02]  /*e890*/  @!P0 SYNCS.PHASECHK.TRANS64 P0, [R6+URZ+0x10], R9 ;  /* 0x00001009060085a7 */ /* 0x000ee400080010ff */
[----:B---3--:R-:W-:Y:S05]  /*e8a0*/  @!P0 BRA `(.L_x_115) ;  /* 0xfffffffc00f08947 */ /* 0x008fea000383ffff */
[----:B------:R-:W-:Y:S05]  /*e8b0*/  BRA `(.L_x_116) ;  /* 0xffffff5400107947 */ /* 0x000fea000383ffff */
.L_x_47:
[----:B------:R-:W-:Y:S02]  /*e8c0*/  MOV R3, UR8 ;  /* 0x0000000800037c02 */ /* 0x000fe40008000f00 */
[----:B------:R-:W-:-:S07]  /*e8d0*/  MOV R11, R10 ;  /* 0x0000000a000b7202 */ /* 0x000fce0000000f00 */
.L_x_117:
[----:B--2---:R2:W3:Y:S02]  /*e8e0*/  SYNCS.PHASECHK.TRANS64.TRYWAIT P0, [R3+URZ+0x10], R11 ;  /* 0x0000100b030075a7 */ /* 0x0044e400080011ff */
[----:B---3--:R-:W-:Y:S05]  /*e8f0*/  @!P0 NANOSLEEP.SYNCS 0x989680 ;  /* 0x009896800000895d */ /* 0x008fea0003900000 */
[----:B------:R-:W3:Y:S02]  /*e900*/  @!P0 SYNCS.PHASECHK.TRANS64 P0, [R3+URZ+0x10], R11 ;  /* 0x0000100b030085a7 */ /* 0x000ee400080010ff */
[----:B---3--:R-:W-:Y:S05]  /*e910*/  @!P0 BRA `(.L_x_117) ;  /* 0xfffffffc00f08947 */ /* 0x008fea000383ffff */
[----:B------:R-:W-:Y:S05]  /*e920*/  BRA `(.L_x_118) ;  /* 0xffffff5400907947 */ /* 0x000fea000383ffff */
.L_x_48:
[----:B------:R-:W-:Y:S02]  /*e930*/  MOV R3, UR4 ;  /* 0x0000000400037c02 */ /* 0x000fe40008000f00 */
[----:B------:R-:W-:-:S07]  /*e940*/  MOV R7, R6 ;  /* 0x0000000600077202 */ /* 0x000fce0000000f00 */
.L_x_119:
[----:B--2---:R2:W3:Y:S02]  /*e950*/  SYNCS.PHASECHK.TRANS64.TRYWAIT P0, [R3+URZ+0x228], R7 ;  /* 0x00022807030075a7 */ /* 0x0044e400080011ff */
[----:B---3--:R-:W-:Y:S05]  /*e960*/  @!P0 NANOSLEEP.SYNCS 0x989680 ;  /* 0x009896800000895d */ /* 0x008fea0003900000 */
[----:B------:R-:W3:Y:S02]  /*e970*/  @!P0 SYNCS.PHASECHK.TRANS64 P0, [R3+URZ+0x228], R7 ;  /* 0x00022807030085a7 */ /* 0x000ee400080010ff */
[----:B---3--:R-:W-:Y:S05]  /*e980*/  @!P0 BRA `(.L_x_119) ;  /* 0xfffffffc00f08947 */ /* 0x008fea000383ffff */
[----:B------:R-:W-:Y:S05]  /*e990*/  BRA `(.L_x_120) ;  /* 0xffffff5400d47947 */ /* 0x000fea000383ffff */
.L_x_49:
[----:B------:R-:W-:Y:S02]  /*e9a0*/  MOV R3, UR4 ;  /* 0x0000000400037c02 */ /* 0x000fe40008000f00 */
[----:B------:R-:W-:-:S07]  /*e9b0*/  MOV R7, R6 ;  /* 0x0000000600077202 */ /* 0x000fce0000000f00 */
.L_x_121:
[----:B--2---:R2:W3:Y:S02]  /*e9c0*/  SYNCS.PHASECHK.TRANS64.TRYWAIT P0, [R3+URZ+0x230], R7 ;  /* 0x00023007030075a7 */ /* 0x0044e400080011ff */
[----:B---3--:R-:W-:Y:S05]  /*e9d0*/  @!P0 NANOSLEEP.SYNCS 0x989680 ;  /* 0x009896800000895d */ /* 0x008fea0003900000 */
[----:B------:R-:W3:Y:S02]  /*e9e0*/  @!P0 SYNCS.PHASECHK.TRANS64 P0, [R3+URZ+0x230], R7 ;  /* 0x00023007030085a7 */ /* 0x000ee400080010ff */
[----:B---3--:R-:W-:Y:S05]  /*e9f0*/  @!P0 BRA `(.L_x_121) ;  /* 0xfffffffc00f08947 */ /* 0x008fea000383ffff */
[----:B------:R-:W-:Y:S05]  /*ea00*/  BRA `(.L_x_122) ;  /* 0xffffff58000c7947 */ /* 0x000fea000383ffff */
.L_x_50:
[----:B------:R-:W-:-:S07]  /*ea10*/  MOV R4, UR4 ;  /* 0x0000000400047c02 */ /* 0x000fce0008000f00 */
.L_x_123:
[----:B--2---:R2:W3:Y:S02]  /*ea20*/  SYNCS.PHASECHK.TRANS64.TRYWAIT P0, [R4+URZ+0x290], RZ ;  /* 0x000290ff040075a7 */ /* 0x0044e400080011ff */
[----:B---3--:R-:W-:Y:S05]  /*ea30*/  @!P0 NANOSLEEP.SYNCS 0x989680 ;  /* 0x009896800000895d */ /* 0x008fea0003900000 */
[----:B------:R-:W3:Y:S02]  /*ea40*/  @!P0 SYNCS.PHASECHK.TRANS64 P0, [R4+URZ+0x290], RZ ;  /* 0x000290ff040085a7 */ /* 0x000ee400080010ff */
[----:B---3--:R-:W-:Y:S05]  /*ea50*/  @!P0 BRA `(.L_x_123) ;  /* 0xfffffffc00f08947 */ /* 0x008fea000383ffff */
[----:B------:R-:W-:Y:S05]  /*ea60*/  BRA `(.L_x_124) ;  /* 0xffffff58004c7947 */ /* 0x000fea000383ffff */
.L_x_57:
[----:B----4-:R-:W-:-:S07]  /*ea70*/  MOV R3, UR4 ;  /* 0x0000000400037c02 */ /* 0x010fce0008000f00 */
.L_x_125:
[----:B-1----:R1:W2:Y:S02]  /*ea80*/  SYNCS.PHASECHK.TRANS64.TRYWAIT P1, [R3+URZ+0x260], RZ ;  /* 0x000260ff030075a7 */ /* 0x0022a400080211ff */
[----:B--2---:R-:W-:Y:S05]  /*ea90*/  @!P1 NANOSLEEP.SYNCS 0x989680 ;  /* 0x009896800000995d */ /* 0x004fea0003900000 */
[----:B------:R-:W2:Y:S02]  /*eaa0*/  @!P1 SYNCS.PHASECHK.TRANS64 P1, [R3+URZ+0x260], RZ ;  /* 0x000260ff030095a7 */ /* 0x000ea400080210ff */
[----:B--2---:R-:W-:Y:S05]  /*eab0*/  @!P1 BRA `(.L_x_125) ;  /* 0xfffffffc00f09947 */ /* 0x004fea000383ffff */
[----:B------:R-:W-:Y:S05]  /*eac0*/  BRA `(.L_x_126) ;  /* 0xffffff6000007947 */ /* 0x000fea000383ffff */
.L_x_61:
[----:B------:R-:W-:Y:S02]  /*ead0*/  MOV R3, UR4 ;  /* 0x0000000400037c02 */ /* 0x000fe40008000f00 */
[----:B------:R-:W-:Y:S02]  /*eae0*/  MOV R4, 0x80000000 ;  /* 0x8000000000047802 */ /* 0x000fe40000000f00 */
[----:B------:R-:W-:-:S07]  /*eaf0*/  MOV R5, 0x80000000 ;  /* 0x8000000000057802 */ /* 0x000fce0000000f00 */
.L_x_127:
[----:B-1----:R1:W2:Y:S02]  /*eb00*/  SYNCS.PHASECHK.TRANS64.TRYWAIT P0, [R3+URZ+0x258], R5 ;  /* 0x00025805030075a7 */ /* 0x0022a400080011ff */
[----:B--2---:R-:W-:Y:S05]  /*eb10*/  @!P0 NANOSLEEP.SYNCS 0x989680 ;  /* 0x009896800000895d */ /* 0x004fea0003900000 */
[----:B------:R-:W2:Y:S02]  /*eb20*/  @!P0 SYNCS.PHASECHK.TRANS64 P0, [R3+URZ+0x258], R5 ;  /* 0x00025805030085a7 */ /* 0x000ea400080010ff */
[----:B--2---:R-:W-:Y:S05]  /*eb30*/  @!P0 BRA `(.L_x_127) ;  /* 0xfffffffc00f08947 */ /* 0x004fea000383ffff */
[----:B------:R-:W-:Y:S05]  /*eb40*/  BRA `(.L_x_128) ;  /* 0xffffff6000847947 */ /* 0x000fea000383ffff */
.L_x_62:
[----:B------:R-:W-:-:S07]  /*eb50*/  MOV R4, UR4 ;  /* 0x0000000400047c02 */ /* 0x000fce0008000f00 */
.L_x_129:
[----:B-1----:R1:W2:Y:S02]  /*eb60*/  SYNCS.PHASECHK.TRANS64.TRYWAIT P0, [R4+URZ+0x220], RZ ;  /* 0x000220ff040075a7 */ /* 0x0022a400080011ff */
[----:B--2---:R-:W-:Y:S05]  /*eb70*/  @!P0 NANOSLEEP.SYNCS 0x989680 ;  /* 0x009896800000895d */ /* 0x004fea0003900000 */
[----:B------:R-:W2:Y:S02]  /*eb80*/  @!P0 SYNCS.PHASECHK.TRANS64 P0, [R4+URZ+0x220], RZ ;  /* 0x000220ff040085a7 */ /* 0x000ea400080010ff */
[----:B--2---:R-:W-:Y:S05]  /*eb90*/  @!P0 BRA `(.L_x_129) ;  /* 0xfffffffc00f08947 */ /* 0x004fea000383ffff */
[----:B------:R-:W-:Y:S05]  /*eba0*/  BRA `(.L_x_130) ;  /* 0xffffff64004c7947 */ /* 0x000fea000383ffff */
.L_x_63:
[----:B------:R-:W-:-:S07]  /*ebb0*/  MOV R4, UR4 ;  /* 0x0000000400047c02 */ /* 0x000fce0008000f00 */
.L_x_131:
[----:B-1----:R1:W2:Y:S02]  /*ebc0*/  SYNCS.PHASECHK.TRANS64.TRYWAIT P1, [R4+URZ+0x258], RZ ;  /* 0x000258ff040075a7 */ /* 0x0022a400080211ff */
[----:B--2---:R-:W-:Y:S05]  /*ebd0*/  @!P1 NANOSLEEP.SYNCS 0x989680 ;  /* 0x009896800000995d */ /* 0x004fea0003900000 */
[----:B------:R-:W2:Y:S02]  /*ebe0*/  @!P1 SYNCS.PHASECHK.TRANS64 P1, [R4+URZ+0x258], RZ ;  /* 0x000258ff040095a7 */ /* 0x000ea400080210ff */
[----:B--2---:R-:W-:Y:S05]  /*ebf0*/  @!P1 BRA `(.L_x_131) ;  /* 0xfffffffc00f09947 */ /* 0x004fea000383ffff */
[----:B------:R-:W-:Y:S05]  /*ec00*/  BRA `(.L_x_132) ;  /* 0xffffff8c00507947 */ /* 0x000fea000383ffff */
.L_x_65:
[----:B-1----:R-:W-:Y:S02]  /*ec10*/  MOV R4, UR4 ;  /* 0x0000000400047c02 */ /* 0x002fe40008000f00 */
[----:B------:R-:W-:-:S07]  /*ec20*/  MOV R7, R6 ;  /* 0x0000000600077202 */ /* 0x000fce0000000f00 */
.L_x_133:
[----:B-1----:R1:W2:Y:S02]  /*ec30*/  SYNCS.PHASECHK.TRANS64.TRYWAIT P0, [R4+URZ+0x220], R7 ;  /* 0x00022007040075a7 */ /* 0x0022a400080011ff */
[----:B--2---:R-:W-:Y:S05]  /*ec40*/  @!P0 NANOSLEEP.SYNCS 0x989680 ;  /* 0x009896800000895d */ /* 0x004fea0003900000 */
[----:B------:R-:W2:Y:S02]  /*ec50*/  @!P0 SYNCS.PHASECHK.TRANS64 P0, [R4+URZ+0x220], R7 ;  /* 0x00022007040085a7 */ /* 0x000ea400080010ff */
[----:B--2---:R-:W-:Y:S05]  /*ec60*/  @!P0 BRA `(.L_x_133) ;  /* 0xfffffffc00f08947 */ /* 0x004fea000383ffff */
[----:B------:R-:W-:Y:S05]  /*ec70*/  BRA `(.L_x_134) ;  /* 0xffffff8c00807947 */ /* 0x000fea000383ffff */
.L_x_66:
[----:B------:R-:W-:Y:S02]  /*ec80*/  MOV R4, UR4 ;  /* 0x0000000400047c02 */ /* 0x000fe40008000f00 */
[----:B------:R-:W-:-:S07]  /*ec90*/  MOV R155, R154 ;  /* 0x0000009a009b7202 */ /* 0x000fce0000000f00 */
.L_x_135:
[----:B-1----:R1:W2:Y:S02]  /*eca0*/  SYNCS.PHASECHK.TRANS64.TRYWAIT P0, [R4+URZ+0x258], R155 ;  /* 0x0002589b040075a7 */ /* 0x0022a400080011ff */
[----:B--2---:R-:W-:Y:S05]  /*ecb0*/  @!P0 NANOSLEEP.SYNCS 0x989680 ;  /* 0x009896800000895d */ /* 0x004fea0003900000 */
[----:B------:R-:W2:Y:S02]  /*ecc0*/  @!P0 SYNCS.PHASECHK.TRANS64 P0, [R4+URZ+0x258], R155 ;  /* 0x0002589b040085a7 */ /* 0x000ea400080010ff */
[----:B--2---:R-:W-:Y:S05]  /*ecd0*/  @!P0 BRA `(.L_x_135) ;  /* 0xfffffffc00f08947 */ /* 0x004fea000383ffff */
[----:B------:R-:W-:Y:S05]  /*ece0*/  BRA `(.L_x_136) ;  /* 0xffffffb0005c7947 */ /* 0x000fea000383ffff */
.L_x_69:
[----:B-1----:R-:W-:Y:S02]  /*ecf0*/  MOV R4, UR8 ;  /* 0x0000000800047c02 */ /* 0x002fe40008000f00 */
[----:B------:R-:W-:-:S07]  /*ed00*/  MOV R7, R6 ;  /* 0x0000000600077202 */ /* 0x000fce0000000f00 */
.L_x_137:
[----:B-1----:R1:W2:Y:S02]  /*ed10*/  SYNCS.PHASECHK.TRANS64.TRYWAIT P0, [R4+URZ+0x220], R7 ;  /* 0x00022007040075a7 */ /* 0x0022a400080011ff */
[----:B--2---:R-:W-:Y:S05]  /*ed20*/  @!P0 NANOSLEEP.SYNCS 0x989680 ;  /* 0x009896800000895d */ /* 0x004fea0003900000 */
[----:B------:R-:W2:Y:S02]  /*ed30*/  @!P0 SYNCS.PHASECHK.TRANS64 P0, [R4+URZ+0x220], R7 ;  /* 0x00022007040085a7 */ /* 0x000ea400080010ff */
[----:B--2---:R-:W-:Y:S05]  /*ed40*/  @!P0 BRA `(.L_x_137) ;  /* 0xfffffffc00f08947 */ /* 0x004fea000383ffff */
[----:B------:R-:W-:Y:S05]  /*ed50*/  BRA `(.L_x_138) ;  /* 0xffffffb400c47947 */ /* 0x000fea000383ffff */
.L_x_70:
[----:B------:R-:W-:Y:S02]  /*ed60*/  MOV R4, UR8 ;  /* 0x0000000800047c02 */ /* 0x000fe40008000f00 */
[----:B------:R-:W-:-:S07]  /*ed70*/  MOV R38, R39 ;  /* 0x0000002700267202 */ /* 0x000fce0000000f00 */
.L_x_139:
[----:B-1----:R1:W2:Y:S02]  /*ed80*/  SYNCS.PHASECHK.TRANS64.TRYWAIT P0, [R4+URZ+0x258], R39 ;  /* 0x00025827040075a7 */ /* 0x0022a400080011ff */
[----:B--2---:R-:W-:Y:S05]  /*ed90*/  @!P0 NANOSLEEP.SYNCS 0x989680 ;  /* 0x009896800000895d */ /* 0x004fea0003900000 */
[----:B------:R-:W2:Y:S02]  /*eda0*/  @!P0 SYNCS.PHASECHK.TRANS64 P0, [R4+URZ+0x258], R39 ;  /* 0x00025827040085a7 */ /* 0x000ea400080010ff */
[----:B--2---:R-:W-:Y:S05]  /*edb0*/  @!P0 BRA `(.L_x_139) ;  /* 0xfffffffc00f08947 */ /* 0x004fea000383ffff */
[----:B------:R-:W-:Y:S05]  /*edc0*/  BRA `(.L_x_140) ;  /* 0xffffffd000d47947 */ /* 0x000fea000383ffff */
.L_x_72:
[----:B------:R-:W-:-:S07]  /*edd0*/  MOV R135, R134 ;  /* 0x0000008600877202 */ /* 0x000fce0000000f00 */
.L_x_141:
[----:B--2---:R2:W3:Y:S02]  /*ede0*/  SYNCS.PHASECHK.TRANS64.TRYWAIT P0, [R3+URZ+0x258], R135 ;  /* 0x00025887030075a7 */ /* 0x0044e400080011ff */
[----:B---3--:R-:W-:Y:S05]  /*edf0*/  @!P0 NANOSLEEP.SYNCS 0x989680 ;  /* 0x009896800000895d */ /* 0x008fea0003900000 */
[----:B------:R-:W3:Y:S02]  /*ee00*/  @!P0 SYNCS.PHASECHK.TRANS64 P0, [R3+URZ+0x258], R135 ;  /* 0x00025887030085a7 */ /* 0x000ee400080010ff */
[----:B---3--:R-:W-:Y:S05]  /*ee10*/  @!P0 BRA `(.L_x_141) ;  /* 0xfffffffc00f08947 */ /* 0x008fea000383ffff */
[----:B------:R-:W-:Y:S05]  /*ee20*/  BRA `(.L_x_142) ;  /* 0xffffffd8001c7947 */ /* 0x000fea000383ffff */
.L_x_81:
[----:B-1----:R1:W2:Y:S02]  /*ee30*/  SYNCS.PHASECHK.TRANS64.TRYWAIT P0, [R38+URZ+0x240], RZ ;  /* 0x000240ff260075a7 */ /* 0x0022a400080011ff */
[----:B--2---:R-:W-:Y:S05]  /*ee40*/  @!P0 NANOSLEEP.SYNCS 0x989680 ;  /* 0x009896800000895d */ /* 0x004fea0003900000 */
[----:B------:R-:W2:Y:S02]  /*ee50*/  @!P0 SYNCS.PHASECHK.TRANS64 P0, [R38+URZ+0x240], RZ ;  /* 0x000240ff260085a7 */ /* 0x000ea400080010ff */
[----:B--2---:R-:W-:Y:S05]  /*ee60*/  @!P0 BRA `(.L_x_81) ;  /* 0xfffffffc00f08947 */ /* 0x004fea000383ffff */
[----:B------:R-:W-:Y:S05]  /*ee70*/  BRA `(.L_x_143) ;  /* 0xffffffe400687947 */ /* 0x000fea000383ffff */
.L_x_82:
[----:B------:R-:W-:Y:S01]  /*ee80*/  HFMA2 R4, -RZ, RZ, -0.0 , 0 ;  /* 0x80000000ff047431 */ /* 0x000fe200000001ff */
[----:B------:R-:W-:-:S07]  /*ee90*/  MOV R5, 0x80000000 ;  /* 0x8000000000057802 */ /* 0x000fce0000000f00 */
.L_x_144:
[----:B--2---:R2:W4:Y:S02]  /*eea0*/  SYNCS.PHASECHK.TRANS64.TRYWAIT P0, [R38+URZ+0x268], R5 ;  /* 0x00026805260075a7 */ /* 0x00452400080011ff */
[----:B----4-:R-:W-:Y:S05]  /*eeb0*/  @!P0 NANOSLEEP.SYNCS 0x989680 ;  /* 0x009896800000895d */ /* 0x010fea0003900000 */
[----:B------:R-:W4:Y:S02]  /*eec0*/  @!P0 SYNCS.PHASECHK.TRANS64 P0, [R38+URZ+0x268], R5 ;  /* 0x00026805260085a7 */ /* 0x000f2400080010ff */
[----:B----4-:R-:W-:Y:S05]  /*eed0*/  @!P0 BRA `(.L_x_144) ;  /* 0xfffffffc00f08947 */ /* 0x010fea000383ffff */
[----:B------:R-:W-:Y:S05]  /*eee0*/  BRA `(.L_x_145) ;  /* 0xffffffe400607947 */ /* 0x000fea000383ffff */
.L_x_84:
[----:B--23--:R-:W-:Y:S02]  /*eef0*/  MOV R2, UR4 ;  /* 0x0000000400027c02 */ /* 0x00cfe40008000f00 */
[----:B------:R-:W-:-:S07]  /*ef00*/  MOV R7, R6 ;  /* 0x0000000600077202 */ /* 0x000fce0000000f00 */
.L_x_146:
[----:B--2---:R2:W3:Y:S02]  /*ef10*/  SYNCS.PHASECHK.TRANS64.TRYWAIT P0, [R2+URZ+0x268], R7 ;  /* 0x00026807020075a7 */ /* 0x0044e400080011ff */
[----:B---3--:R-:W-:Y:S05]  /*ef20*/  @!P0 NANOSLEEP.SYNCS 0x989680 ;  /* 0x009896800000895d */ /* 0x008fea0003900000 */
[----:B------:R-:W3:Y:S02]  /*ef30*/  @!P0 SYNCS.PHASECHK.TRANS64 P0, [R2+URZ+0x268], R7 ;  /* 0x00026807020085a7 */ /* 0x000ee400080010ff */
[----:B---3--:R-:W-:Y:S05]  /*ef40*/  @!P0 BRA `(.L_x_146) ;  /* 0xfffffffc00f08947 */ /* 0x008fea000383ffff */
[----:B------:R-:W-:Y:S05]  /*ef50*/  BRA `(.L_x_147) ;  /* 0xfffffff000207947 */ /* 0x000fea000383ffff */
        .weak           $__internal_0_$__cuda_sm10x_tcgen05_guardrail_trap_col_being_dealloced_not_returned_by_alloc
        .type           $__internal_0_$__cuda_sm10x_tcgen05_guardrail_trap_col_being_dealloced_not_returned_by_alloc,@function
        .size           $__internal_0_$__cuda_sm10x_tcgen05_guardrail_trap_col_being_dealloced_not_returned_by_alloc,($__internal_1_$__cuda_sm10x_tcgen05_guardrail_trap_phase_invalid_during_alloc - $__internal_0_$__cuda_sm10x_tcgen05_guardrail_trap_col_being_dealloced_not_returned_by_alloc)
$__internal_0_$__cuda_sm10x_tcgen05_guardrail_trap_col_being_dealloced_not_returned_by_alloc:
[----:B------:R-:W-:Y:S05]  /*ef60*/  BPT.TRAP 0x1 ;  /* 0x000000040000795c */ /* 0x000fea0000300000 */
[----:B------:R-:W-:-:S04]  /*ef70*/  HFMA2 R5, -RZ, RZ, 0, 0 ;  /* 0x00000000ff057431 */ /* 0x000fc800000001ff */
[----:B------:R-:W-:Y:S05]  /*ef80*/  RET.REL.NODEC R4 `(kernel_cutlass_kernel_flash_attncuteflash_fwd_sm100FlashAttentionForwardSm100_object_at__tensor0000o9611101213_tensor0000o9611101213_tensor0000o9610111213_tensor0000o9611101213_tensorptrf_0) ;  /* 0xffffff10041c7950 */ /* 0x000fea0003c3ffff */
        .weak           $__internal_1_$__cuda_sm10x_tcgen05_guardrail_trap_phase_invalid_during_alloc
        .type           $__internal_1_$__cuda_sm10x_tcgen05_guardrail_trap_phase_invalid_during_alloc,@function
        .size           $__internal_1_$__cuda_sm10x_tcgen05_guardrail_trap_phase_invalid_during_alloc,($__internal_2_$__cuda_sm10x_tcgen05_guardrail_trap_unallocated_columns_being_dealloced - $__internal_1_$__cuda_sm10x_tcgen05_guardrail_trap_phase_invalid_during_alloc)
$__internal_1_$__cuda_sm10x_tcgen05_guardrail_trap_phase_invalid_during_alloc:
[----:B------:R-:W-:Y:S05]  /*ef90*/  BPT.TRAP 0x1 ;  /* 0x000000040000795c */ /* 0x000fea0000300000 */
[----:B------:R-:W-:-:S04]  /*efa0*/  MOV R5, 0x0 ;  /* 0x0000000000057802 */ /* 0x000fc80000000f00 */
[----:B------:R-:W-:Y:S05]  /*efb0*/  RET.REL.NODEC R4 `(kernel_cutlass_kernel_flash_attncuteflash_fwd_sm100FlashAttentionForwardSm100_object_at__tensor0000o9611101213_tensor0000o9611101213_tensor0000o9610111213_tensor0000o9611101213_tensorptrf_0) ;  /* 0xffffff1004107950 */ /* 0x000fea0003c3ffff */
        .weak           $__internal_2_$__cuda_sm10x_tcgen05_guardrail_trap_unallocated_columns_being_dealloced
        .type           $__internal_2_$__cuda_sm10x_tcgen05_guardrail_trap_unallocated_columns_being_dealloced,@function
        .size           $__internal_2_$__cuda_sm10x_tcgen05_guardrail_trap_unallocated_columns_being_dealloced,(.L_x_166 - $__internal_2_$__cuda_sm10x_tcgen05_guardrail_trap_unallocated_columns_being_dealloced)
$__internal_2_$__cuda_sm10x_tcgen05_guardrail_trap_unallocated_columns_being_dealloced:
[----:B------:R-:W-:Y:S05]  /*efc0*/  BPT.TRAP 0x1 ;  /* 0x000000040000795c */ /* 0x000fea0000300000 */
[----:B------:R-:W-:-:S04]  /*efd0*/  HFMA2 R5, -RZ, RZ, 0, 0 ;  /* 0x00000000ff057431 */ /* 0x000fc800000001ff */
[----:B------:R-:W-:Y:S05]  /*efe0*/  RET.REL.NODEC R4 `(kernel_cutlass_kernel_flash_attncuteflash_fwd_sm100FlashAttentionForwardSm100_object_at__tensor0000o9611101213_tensor0000o9611101213_tensor0000o9610111213_tensor0000o9611101213_tensorptrf_0) ;  /* 0xffffff1004047950 */ /* 0x000fea0003c3ffff */
.L_x_148:
[----:B------:R-:W-:-:S00]  /*eff0*/  BRA `(.L_x_148) ;  /* 0xfffffffc00fc7947 */ /* 0x000fc0000383ffff */
[----:B------:R-:W-:-:S00]  /*f000*/  NOP ;  /* 0x0000000000007918 */ /* 0x000fc00000000000 */
[----:B------:R-:W-:-:S00]  /*f010*/  NOP ;  /* 0x0000000000007918 */ /* 0x000fc00000000000 */
[----:B------:R-:W-:-:S00]  /*f020*/  NOP ;  /* 0x0000000000007918 */ /* 0x000fc00000000000 */
[----:B------:R-:W-:-:S00]  /*f030*/  NOP ;  /* 0x0000000000007918 */ /* 0x000fc00000000000 */
[----:B------:R-:W-:-:S00]  /*f040*/  NOP ;  /* 0x0000000000007918 */ /* 0x000fc00000000000 */
[----:B------:R-:W-:-:S00]  /*f050*/  NOP ;  /* 0x0000000000007918 */ /* 0x000fc00000000000 */
[----:B------:R-:W-:-:S00]  /*f060*/  NOP ;  /* 0x0000000000007918 */ /* 0x000fc00000000000 */
[----:B------:R-:W-:-:S00]  /*f070*/  NOP ;  /* 0x0000000000007918 */ /* 0x000fc00000000000 */
.L_x_166:


//--------------------- .nv.shared.kernel_cutlass_kernel_flash_attncuteflash_fwd_sm100FlashAttentionForwardSm100_object_at__tensor0000o9611101213_tensor0000o9611101213_tensor0000o9610111213_tensor0000o9611101213_tensorptrf_0 --------------------------
	.section	.nv.shared.kernel_cutlass_kernel_flash_attncuteflash_fwd_sm100FlashAttentionForwardSm100_object_at__tensor0000o9611101213_tensor0000o9611101213_tensor0000o9610111213_tensor0000o9611101213_tensorptrf_0,"aw",@nobits
	.sectionflags	@""
	.align	1024
	.zero		1024


//--------------------- .nv.shared.reserved.0     --------------------------
	.section	.nv.shared.reserved.0,"aw",@nobits
	.align	8
	.weak		__nv_reservedSMEM_offset_0_alias
	.size		__nv_reservedSMEM_offset_0_alias, 0, 64
	.other		__nv_reservedSMEM_offset_0_alias,@"STO_CUDA_RESERVED_SHARED STV_DEFAULT"
__nv_reservedSMEM_offset_0_alias:
	.zero		0
.nv.shared.reserved.0:
	.zero		64
	.weak		__nv_reservedSMEM_allocation_phase
	.type		__nv_reservedSMEM_allocation_phase,@object
	.size		__nv_reservedSMEM_allocation_phase,(.L_0 - __nv_reservedSMEM_allocation_phase)
__nv_reservedSMEM_allocation_phase:
	.zero		1
.L_0:
	.zero		7
	.weak		__nv_reservedSMEM_devtool_atexit_pc
	.type		__nv_reservedSMEM_devtool_atexit_pc,@object
	.size		__nv_reservedSMEM_devtool_atexit_pc,(__nv_reservedSMEM_allocation_mask - __nv_reservedSMEM_devtool_atexit_pc)
__nv_reservedSMEM_devtool_atexit_pc:
	.zero		8
	.weak		__nv_reservedSMEM_allocation_mask
	.type		__nv_reservedSMEM_allocation_mask,@object
	.size		__nv_reservedSMEM_allocation_mask,(.L_2 - __nv_reservedSMEM_allocation_mask)
__nv_reservedSMEM_allocation_mask:
	.zero		4
.L_2:
	.zero		4
	.weak		__nv_reservedSMEM_tmem_allocation_pipeline_mbarrier
	.type		__nv_reservedSMEM_tmem_allocation_pipeline_mbarrier,@object
	.size		__nv_reservedSMEM_tmem_allocation_pipeline_mbarrier,(__nv_reservedSMEM_tmem_allocation_pipeline_mbarrier_parity - __nv_reservedSMEM_tmem_allocation_pipeline_mbarrier)
__nv_reservedSMEM_tmem_allocation_pipeline_mbarrier:
	.zero		8
	.weak		__nv_reservedSMEM_tmem_allocation_pipeline_mbarrier_parity
	.type		__nv_reservedSMEM_tmem_allocation_pipeline_mbarrier_parity,@object
	.size		__nv_reservedSMEM_tmem_allocation_pipeline_mbarrier_parity,(.L_4 - __nv_reservedSMEM_tmem_allocation_pipeline_mbarrier_parity)
__nv_reservedSMEM_tmem_allocation_pipeline_mbarrier_parity:
	.zero		4
.L_4:


//--------------------- .nv.constant0.kernel_cutlass_kernel_flash_attncuteflash_fwd_sm100FlashAttentionForwardSm100_object_at__tensor0000o9611101213_tensor0000o9611101213_tensor0000o9610111213_tensor0000o9611101213_tensorptrf_0 --------------------------
	.section	.nv.constant0.kernel_cutlass_kernel_flash_attncuteflash_fwd_sm100FlashAttentionForwardSm100_object_at__tensor0000o9611101213_tensor0000o9611101213_tensor0000o9610111213_tensor0000o9611101213_tensorptrf_0,"a",@progbits
	.sectionflags	@""
	.align	4
.nv.constant0.kernel_cutlass_kernel_flash_attncuteflash_fwd_sm100FlashAttentionForwardSm100_object_at__tensor0000o9611101213_tensor0000o9611101213_tensor0000o9610111213_tensor0000o9611101213_tensorptrf_0:
	.zero		1640


//--------------------- SYMBOLS --------------------------

	.type		.nv.reservedSmem.offset0,@object
	.size		.nv.reservedSmem.offset0,0x4
	.type		.nv.reservedSmem.cap,@object
	.size		.nv.reservedSmem.cap,0x4
